// auto-generated by cutlass_sweep.gemm — config: {"arch": "sm_100", "cluster_m": 8, "cluster_n": 1, "dtype": "fp16", "dtype_b": "fp16", "layout": "nt", "stages": 0, "tile_k": 32, "tile_m": 256, "tile_n": 64}
#include "cutlass/cutlass.h"
#include "cutlass/gemm/collective/collective_builder.hpp"
#include "cutlass/gemm/device/gemm_universal_adapter.h"
#include "cutlass/gemm/kernel/gemm_universal.hpp"
#include "cutlass/epilogue/collective/collective_builder.hpp"

using ElemA = cutlass::half_t;
using ElemB = cutlass::half_t;
using ElemCD = cutlass::half_t;
using Acc  = float;
using TileShape    = cute::Shape<cute::_256, cute::_64, cute::_32>;
using ClusterShape = cute::Shape<cute::_8, cute::_1, cute::_1>;

using CollectiveEpilogue = typename cutlass::epilogue::collective::CollectiveBuilder<
    cutlass::arch::Sm100, cutlass::arch::OpClassTensorOp,
    TileShape, ClusterShape,
    cutlass::epilogue::collective::EpilogueTileAuto,
    Acc, Acc,
    ElemCD, cutlass::layout::RowMajor, 128 / cutlass::sizeof_bits<ElemCD>::value,
    ElemCD, cutlass::layout::RowMajor, 128 / cutlass::sizeof_bits<ElemCD>::value,
    cutlass::epilogue::collective::EpilogueScheduleAuto
  >::CollectiveOp;

using CollectiveMainloop = typename cutlass::gemm::collective::CollectiveBuilder<
    cutlass::arch::Sm100, cutlass::arch::OpClassTensorOp,
    ElemA, cutlass::layout::RowMajor, 128 / cutlass::sizeof_bits<ElemA>::value,
    ElemB, cutlass::layout::ColumnMajor, 128 / cutlass::sizeof_bits<ElemB>::value,
    Acc,
    TileShape, ClusterShape,
    cutlass::gemm::collective::StageCountAutoCarveout<static_cast<int>(sizeof(typename CollectiveEpilogue::SharedStorage))>,
    cutlass::gemm::collective::KernelScheduleAuto
  >::CollectiveOp;

using GemmKernel = cutlass::gemm::kernel::GemmUniversal<
    cute::Shape<int,int,int,int>,
    CollectiveMainloop,
    CollectiveEpilogue
>;
using Gemm = cutlass::gemm::device::GemmUniversalAdapter<GemmKernel>;

// Force the device kernel symbol into the cubin without needing a host main.
auto* _anchor = &cutlass::device_kernel<GemmKernel>;


// ===== COMPILED SASS (sm_100a) =====

	.target	sm_100a

	.elftype	@"ET_EXEC"


//--------------------- .note.nv.tkinfo           --------------------------
	.section	.note.nv.tkinfo,"",@"SHT_NOTE"
	.sectionflags	@"SHF_NOTE_NV_TKINFO"
	.tkinfo
        /*0018*/ 	.word	0x00000002
        /*0030*/ 	.string	""
        /*0030*/ 	.string	"ptxas"
        /*0030*/ 	.string	"Cuda compilation tools, release 13.0, V13.0.88"
        /*0030*/ 	.string	"Build cuda_13.0.r13.0/compiler.36424714_0"
        /*0030*/ 	.string	"-arch sm_100a -m 64 "



//--------------------- .note.nv.cuinfo           --------------------------
	.section	.note.nv.cuinfo,"",@"SHT_NOTE"
	.sectionflags	@"SHF_NOTE_NV_CUINFO"
        /*0018*/ 	.short	0x0002
        /*001a*/ 	.short	0x0064
        /*001c*/ 	.short	0x0082
	.zero		2


//--------------------- .nv.info                  --------------------------
	.section	.nv.info,"",@"SHT_CUDA_INFO"
	.align	4


	//----- nvinfo : EIATTR_REGCOUNT
	.align		4
        /*0000*/ 	.byte	0x04, 0x2f
        /*0002*/ 	.short	(.L_19 - .L_18)
	.align		4
.L_18:
        /*0004*/ 	.word	index@(_ZN7cutlass13device_kernelINS_4gemm6kernel13GemmUniversalIN4cute5tupleIJiiiiEEENS1_10collective13CollectiveMmaINS1_35MainloopSm100TmaUmmaWarpSpecializedILi20ELi2ELi4ENS5_IJNS4_1CILi8EEENSA_ILi1EEESC_EEEEENS5_IJNSA_ILi256EEENSA_ILi64EEENSA_ILi32EEEEEENS_6half_tENS5_IJlSC_lEEESJ_SK_NS4_8TiledMMAINS4_8MMA_AtomIJNS4_26SM100_MMA_F16BF16_2x1SM_SSISJ_SJ_fLi256ELi64ELNS4_4UMMA5MajorE0ELSP_0ELNSO_7ScaleInE0ELSQ_0EEEEEENS4_6LayoutINS5_IJSC_SC_SC_EEENS5_IJNSA_ILi0EEESV_SV_EEEEENS5_IJNS4_10UnderscoreESY_SY_EEEEENS4_18SM100_TMA_2SM_LOADENS4_14ComposedLayoutINS4_7SwizzleILi2ELi4ELi3EEENS4_18smem_ptr_flag_bitsILi16EEENST_INS5_IJSB_SH_EEENS5_IJSH_SC_EEEEEEEvNS4_8identityENS4_28SM100_TMA_2SM_LOAD_MULTICASTES1A_vS1B_EENS_8epilogue10collective18CollectiveEpilogueINS1E_23Sm100TmaWarpSpecializedILi3ELi2ELi32ELb1ELb0EEEJNS5_IJNSA_ILi128EEESG_SH_EEENS5_IJNST_IS1J_SC_EENST_ISH_SC_EEEEESJ_SK_SJ_SK_NS1E_6fusion15FusionCallbacksIS1I_NS1O_17LinearCombinationISJ_fSJ_fLNS_15FloatRoundStyleE2EEES1K_S1N_JEEENS4_5SM1004TMEM4LOAD26SM100_TMEM_LOAD_32dp32b32xENS4_13SM90_TMA_LOADES1A_NS4_39AutoVectorizingCopyWithAssumedAlignmentILi128EEENS4_14SM90_TMA_STOREES1A_S20_S20_EEEvvEEEEvNT_6ParamsE)
        /*0008*/ 	.word	0x00000078


	//----- nvinfo : EIATTR_FRAME_SIZE
	.align		4
.L_19:
        /*000c*/ 	.byte	0x04, 0x11
        /*000e*/ 	.short	(.L_21 - .L_20)
	.align		4
.L_20:
        /*0010*/ 	.word	index@($__internal_2_$__cuda_sm10x_tcgen05_guardrail_trap_unallocated_columns_being_dealloced)
        /*0014*/ 	.word	0x00000000


	//----- nvinfo : EIATTR_FRAME_SIZE
	.align		4
.L_21:
        /*0018*/ 	.byte	0x04, 0x11
        /*001a*/ 	.short	(.L_23 - .L_22)
	.align		4
.L_22:
        /*001c*/ 	.word	index@($__internal_1_$__cuda_sm10x_tcgen05_guardrail_trap_phase_invalid_during_alloc)
        /*0020*/ 	.word	0x00000000


	//----- nvinfo : EIATTR_FRAME_SIZE
	.align		4
.L_23:
        /*0024*/ 	.byte	0x04, 0x11
        /*0026*/ 	.short	(.L_25 - .L_24)
	.align		4
.L_24:
        /*0028*/ 	.word	index@($__internal_0_$__cuda_sm10x_tcgen05_guardrail_trap_col_being_dealloced_not_returned_by_alloc)
        /*002c*/ 	.word	0x00000000


	//----- nvinfo : EIATTR_FRAME_SIZE
	.align		4
.L_25:
        /*0030*/ 	.byte	0x04, 0x11
        /*0032*/ 	.short	(.L_27 - .L_26)
	.align		4
.L_26:
        /*0034*/ 	.word	index@(_ZN7cutlass13device_kernelINS_4gemm6kernel13GemmUniversalIN4cute5tupleIJiiiiEEENS1_10collective13CollectiveMmaINS1_35MainloopSm100TmaUmmaWarpSpecializedILi20ELi2ELi4ENS5_IJNS4_1CILi8EEENSA_ILi1EEESC_EEEEENS5_IJNSA_ILi256EEENSA_ILi64EEENSA_ILi32EEEEEENS_6half_tENS5_IJlSC_lEEESJ_SK_NS4_8TiledMMAINS4_8MMA_AtomIJNS4_26SM100_MMA_F16BF16_2x1SM_SSISJ_SJ_fLi256ELi64ELNS4_4UMMA5MajorE0ELSP_0ELNSO_7ScaleInE0ELSQ_0EEEEEENS4_6LayoutINS5_IJSC_SC_SC_EEENS5_IJNSA_ILi0EEESV_SV_EEEEENS5_IJNS4_10UnderscoreESY_SY_EEEEENS4_18SM100_TMA_2SM_LOADENS4_14ComposedLayoutINS4_7SwizzleILi2ELi4ELi3EEENS4_18smem_ptr_flag_bitsILi16EEENST_INS5_IJSB_SH_EEENS5_IJSH_SC_EEEEEEEvNS4_8identityENS4_28SM100_TMA_2SM_LOAD_MULTICASTES1A_vS1B_EENS_8epilogue10collective18CollectiveEpilogueINS1E_23Sm100TmaWarpSpecializedILi3ELi2ELi32ELb1ELb0EEEJNS5_IJNSA_ILi128EEESG_SH_EEENS5_IJNST_IS1J_SC_EENST_ISH_SC_EEEEESJ_SK_SJ_SK_NS1E_6fusion15FusionCallbacksIS1I_NS1O_17LinearCombinationISJ_fSJ_fLNS_15FloatRoundStyleE2EEES1K_S1N_JEEENS4_5SM1004TMEM4LOAD26SM100_TMEM_LOAD_32dp32b32xENS4_13SM90_TMA_LOADES1A_NS4_39AutoVectorizingCopyWithAssumedAlignmentILi128EEENS4_14SM90_TMA_STOREES1A_S20_S20_EEEvvEEEEvNT_6ParamsE)
        /*0038*/ 	.word	0x00000000


	//----- nvinfo : EIATTR_MIN_STACK_SIZE
	.align		4
.L_27:
        /*003c*/ 	.byte	0x04, 0x12
        /*003e*/ 	.short	(.L_29 - .L_28)
	.align		4
.L_28:
        /*0040*/ 	.word	index@(_ZN7cutlass13device_kernelINS_4gemm6kernel13GemmUniversalIN4cute5tupleIJiiiiEEENS1_10collective13CollectiveMmaINS1_35MainloopSm100TmaUmmaWarpSpecializedILi20ELi2ELi4ENS5_IJNS4_1CILi8EEENSA_ILi1EEESC_EEEEENS5_IJNSA_ILi256EEENSA_ILi64EEENSA_ILi32EEEEEENS_6half_tENS5_IJlSC_lEEESJ_SK_NS4_8TiledMMAINS4_8MMA_AtomIJNS4_26SM100_MMA_F16BF16_2x1SM_SSISJ_SJ_fLi256ELi64ELNS4_4UMMA5MajorE0ELSP_0ELNSO_7ScaleInE0ELSQ_0EEEEEENS4_6LayoutINS5_IJSC_SC_SC_EEENS5_IJNSA_ILi0EEESV_SV_EEEEENS5_IJNS4_10UnderscoreESY_SY_EEEEENS4_18SM100_TMA_2SM_LOADENS4_14ComposedLayoutINS4_7SwizzleILi2ELi4ELi3EEENS4_18smem_ptr_flag_bitsILi16EEENST_INS5_IJSB_SH_EEENS5_IJSH_SC_EEEEEEEvNS4_8identityENS4_28SM100_TMA_2SM_LOAD_MULTICASTES1A_vS1B_EENS_8epilogue10collective18CollectiveEpilogueINS1E_23Sm100TmaWarpSpecializedILi3ELi2ELi32ELb1ELb0EEEJNS5_IJNSA_ILi128EEESG_SH_EEENS5_IJNST_IS1J_SC_EENST_ISH_SC_EEEEESJ_SK_SJ_SK_NS1E_6fusion15FusionCallbacksIS1I_NS1O_17LinearCombinationISJ_fSJ_fLNS_15FloatRoundStyleE2EEES1K_S1N_JEEENS4_5SM1004TMEM4LOAD26SM100_TMEM_LOAD_32dp32b32xENS4_13SM90_TMA_LOADES1A_NS4_39AutoVectorizingCopyWithAssumedAlignmentILi128EEENS4_14SM90_TMA_STOREES1A_S20_S20_EEEvvEEEEvNT_6ParamsE)
        /*0044*/ 	.word	0x00000000
.L_29:


//--------------------- .nv.compat                --------------------------
	.section	.nv.compat,"",@"SHT_CUDA_COMPAT_INFO"
	.align	4
        /*0000*/ 	.byte	0x02, 0x09, 0x01, 0x00, 0x02, 0x02, 0x02, 0x00, 0x02, 0x05, 0x05, 0x00, 0x03, 0x07, 0x01, 0x01
        /*0010*/ 	.byte	0x02, 0x03, 0x01, 0x00, 0x02, 0x06, 0x01, 0x00, 0x04, 0x0b, 0x08, 0x00, 0x09, 0x00, 0x00, 0x00
        /*0020*/ 	.byte	0x00, 0x00, 0x00, 0x00


//--------------------- .nv.info._ZN7cutlass13device_kernelINS_4gemm6kernel13GemmUniversalIN4cute5tupleIJiiiiEEENS1_10collective13CollectiveMmaINS1_35MainloopSm100TmaUmmaWarpSpecializedILi20ELi2ELi4ENS5_IJNS4_1CILi8EEENSA_ILi1EEESC_EEEEENS5_IJNSA_ILi256EEENSA_ILi64EEENSA_ILi32EEEEEENS_6half_tENS5_IJlSC_lEEESJ_SK_NS4_8TiledMMAINS4_8MMA_AtomIJNS4_26SM100_MMA_F16BF16_2x1SM_SSISJ_SJ_fLi256ELi64ELNS4_4UMMA5MajorE0ELSP_0ELNSO_7ScaleInE0ELSQ_0EEEEEENS4_6LayoutINS5_IJSC_SC_SC_EEENS5_IJNSA_ILi0EEESV_SV_EEEEENS5_IJNS4_10UnderscoreESY_SY_EEEEENS4_18SM100_TMA_2SM_LOADENS4_14ComposedLayoutINS4_7SwizzleILi2ELi4ELi3EEENS4_18smem_ptr_flag_bitsILi16EEENST_INS5_IJSB_SH_EEENS5_IJSH_SC_EEEEEEEvNS4_8identityENS4_28SM100_TMA_2SM_LOAD_MULTICASTES1A_vS1B_EENS_8epilogue10collective18CollectiveEpilogueINS1E_23Sm100TmaWarpSpecializedILi3ELi2ELi32ELb1ELb0EEEJNS5_IJNSA_ILi128EEESG_SH_EEENS5_IJNST_IS1J_SC_EENST_ISH_SC_EEEEESJ_SK_SJ_SK_NS1E_6fusion15FusionCallbacksIS1I_NS1O_17LinearCombinationISJ_fSJ_fLNS_15FloatRoundStyleE2EEES1K_S1N_JEEENS4_5SM1004TMEM4LOAD26SM100_TMEM_LOAD_32dp32b32xENS4_13SM90_TMA_LOADES1A_NS4_39AutoVectorizingCopyWithAssumedAlignmentILi128EEENS4_14SM90_TMA_STOREES1A_S20_S20_EEEvvEEEEvNT_6ParamsE --------------------------
	.section	.nv.info._ZN7cutlass13device_kernelINS_4gemm6kernel13GemmUniversalIN4cute5tupleIJiiiiEEENS1_10collective13CollectiveMmaINS1_35MainloopSm100TmaUmmaWarpSpecializedILi20ELi2ELi4ENS5_IJNS4_1CILi8EEENSA_ILi1EEESC_EEEEENS5_IJNSA_ILi256EEENSA_ILi64EEENSA_ILi32EEEEEENS_6half_tENS5_IJlSC_lEEESJ_SK_NS4_8TiledMMAINS4_8MMA_AtomIJNS4_26SM100_MMA_F16BF16_2x1SM_SSISJ_SJ_fLi256ELi64ELNS4_4UMMA5MajorE0ELSP_0ELNSO_7ScaleInE0ELSQ_0EEEEEENS4_6LayoutINS5_IJSC_SC_SC_EEENS5_IJNSA_ILi0EEESV_SV_EEEEENS5_IJNS4_10UnderscoreESY_SY_EEEEENS4_18SM100_TMA_2SM_LOADENS4_14ComposedLayoutINS4_7SwizzleILi2ELi4ELi3EEENS4_18smem_ptr_flag_bitsILi16EEENST_INS5_IJSB_SH_EEENS5_IJSH_SC_EEEEEEEvNS4_8identityENS4_28SM100_TMA_2SM_LOAD_MULTICASTES1A_vS1B_EENS_8epilogue10collective18CollectiveEpilogueINS1E_23Sm100TmaWarpSpecializedILi3ELi2ELi32ELb1ELb0EEEJNS5_IJNSA_ILi128EEESG_SH_EEENS5_IJNST_IS1J_SC_EENST_ISH_SC_EEEEESJ_SK_SJ_SK_NS1E_6fusion15FusionCallbacksIS1I_NS1O_17LinearCombinationISJ_fSJ_fLNS_15FloatRoundStyleE2EEES1K_S1N_JEEENS4_5SM1004TMEM4LOAD26SM100_TMEM_LOAD_32dp32b32xENS4_13SM90_TMA_LOADES1A_NS4_39AutoVectorizingCopyWithAssumedAlignmentILi128EEENS4_14SM90_TMA_STOREES1A_S20_S20_EEEvvEEEEvNT_6ParamsE,"",@"SHT_CUDA_INFO"
	.sectionflags	@""
	.align	4


	//----- nvinfo : EIATTR_CUDA_API_VERSION
	.align		4
        /*0000*/ 	.byte	0x04, 0x37
        /*0002*/ 	.short	(.L_31 - .L_30)
.L_30:
        /*0004*/ 	.word	0x00000082


	//----- nvinfo : EIATTR_KPARAM_INFO
	.align		4
.L_31:
        /*0008*/ 	.byte	0x04, 0x17
        /*000a*/ 	.short	(.L_33 - .L_32)
.L_32:
        /*000c*/ 	.word	0x00000000
        /*0010*/ 	.short	0x0000
        /*0012*/ 	.short	0x0000
        /*0014*/ 	.byte	0x00, 0xf0, 0x01, 0x20


	//----- nvinfo : EIATTR_AT_ENTRY_FRAGMENTS
	.align		4
.L_33:
        /*0018*/ 	.byte	0x04, 0x4f
        /*001a*/ 	.short	(.L_35 - .L_34)


	//   ....[0]....
.L_34:
        /*001c*/ 	.word	0x00000007


	//----- nvinfo : EIATTR_RESERVED_SMEM_USED
	.align		4
.L_35:
        /*0020*/ 	.byte	0x01, 0x41
	.zero		2


	//----- nvinfo : EIATTR_SPARSE_MMA_MASK
	.align		4
        /*0024*/ 	.byte	0x03, 0x50
        /*0026*/ 	.short	0x0000


	//----- nvinfo : EIATTR_TCGEN05_2CTA_USED
	.align		4
        /*0028*/ 	.byte	0x01, 0x52
	.zero		2


	//----- nvinfo : EIATTR_MAXREG_COUNT
	.align		4
        /*002c*/ 	.byte	0x03, 0x1b
        /*002e*/ 	.short	0x00ff


	//----- nvinfo : EIATTR_NUM_BARRIERS
	.align		4
        /*0030*/ 	.byte	0x02, 0x4c
        /*0032*/ 	.byte	0x07
	.zero		1


	//----- nvinfo : EIATTR_EXTERNS
	.align		4
        /*0034*/ 	.byte	0x04, 0x0f
        /*0036*/ 	.short	(.L_37 - .L_36)


	//   ....[0]....
	.align		4
.L_36:
        /*0038*/ 	.word	index@(__assertfail)


	//----- nvinfo : EIATTR_MERCURY_ISA_VERSION
	.align		4
.L_37:
        /*003c*/ 	.byte	0x03, 0x5f
        /*003e*/ 	.short	0x0101


	//----- nvinfo : EIATTR_INT_WARP_WIDE_INSTR_OFFSETS
	.align		4
        /*0040*/ 	.byte	0x04, 0x31
        /*0042*/ 	.short	(.L_39 - .L_38)


	//   ....[0]....
.L_38:
        /*0044*/ 	.word	0x00000ff0


	//   ....[1]....
        /*0048*/ 	.word	0x000010a0


	//   ....[2]....
        /*004c*/ 	.word	0x00004e60


	//   ....[3]....
        /*0050*/ 	.word	0x00004e80


	//   ....[4]....
        /*0054*/ 	.word	0x00004eb0


	//   ....[5]....
        /*0058*/ 	.word	0x00005a40


	//   ....[6]....
        /*005c*/ 	.word	0x00005b60


	//   ....[7]....
        /*0060*/ 	.word	0x00005cc0


	//   ....[8]....
        /*0064*/ 	.word	0x00005de0


	//----- nvinfo : EIATTR_COOP_GROUP_MASK_REGIDS
	.align		4
.L_39:
        /*0068*/ 	.byte	0x04, 0x29
        /*006a*/ 	.short	(.L_41 - .L_40)


	//   ....[0]....
.L_40:
        /*006c*/ 	.word	0xffffffff


	//   ....[1]....
        /*0070*/ 	.word	0xffffffff


	//   ....[2]....
        /*0074*/ 	.word	0xffffffff


	//   ....[3]....
        /*0078*/ 	.word	0xffffffff


	//   ....[4]....
        /*007c*/ 	.word	0xffffffff


	//   ....[5]....
        /*0080*/ 	.word	0xffffffff


	//   ....[6]....
        /*0084*/ 	.word	0xffffffff


	//   ....[7]....
        /*0088*/ 	.word	0xffffffff


	//   ....[8]....
        /*008c*/ 	.word	0xffffffff


	//   ....[9]....
        /*0090*/ 	.word	0xffffffff


	//   ....[10]....
        /*0094*/ 	.word	0xffffffff


	//   ....[11]....
        /*0098*/ 	.word	0xffffffff


	//   ....[12]....
        /*009c*/ 	.word	0xffffffff


	//   ....[13]....
        /*00a0*/ 	.word	0xffffffff


	//----- nvinfo : EIATTR_COOP_GROUP_INSTR_OFFSETS
	.align		4
.L_41:
        /*00a4*/ 	.byte	0x04, 0x28
        /*00a6*/ 	.short	(.L_43 - .L_42)


	//   ....[0]....
.L_42:
        /*00a8*/ 	.word	0x000000b0


	//   ....[1]....
        /*00ac*/ 	.word	0x00000520


	//   ....[2]....
        /*00b0*/ 	.word	0x00000920


	//   ....[3]....
        /*00b4*/ 	.word	0x00000aa0


	//   ....[4]....
        /*00b8*/ 	.word	0x00000ba0


	//   ....[5]....
        /*00bc*/ 	.word	0x00000d10


	//   ....[6]....
        /*00c0*/ 	.word	0x00000eb0


	//   ....[7]....
        /*00c4*/ 	.word	0x00001110


	//   ....[8]....
        /*00c8*/ 	.word	0x00002530


	//   ....[9]....
        /*00cc*/ 	.word	0x00003d20


	//   ....[10]....
        /*00d0*/ 	.word	0x000041f0


	//   ....[11]....
        /*00d4*/ 	.word	0x00004220


	//   ....[12]....
        /*00d8*/ 	.word	0x00004d60


	//   ....[13]....
        /*00dc*/ 	.word	0x00004f70


	//----- nvinfo : EIATTR_VRC_CTA_INIT_COUNT
	.align		4
.L_43:
        /*00e0*/ 	.byte	0x02, 0x4a
        /*00e2*/ 	.byte	0x80
	.zero		1


	//----- nvinfo : EIATTR_SYSCALL_OFFSETS
	.align		4
        /*00e4*/ 	.byte	0x04, 0x46
        /*00e6*/ 	.short	(.L_45 - .L_44)


	//   ....[0]....
.L_44:
        /*00e8*/ 	.word	0x00006ad0


	//   ....[1]....
        /*00ec*/ 	.word	0x00006bc0


	//   ....[2]....
        /*00f0*/ 	.word	0x00007460


	//   ....[3]....
        /*00f4*/ 	.word	0x00008130


	//----- nvinfo : EIATTR_MBARRIER_INSTR_OFFSETS
	.align		4
.L_45:
        /*00f8*/ 	.byte	0x04, 0x39
        /*00fa*/ 	.short	(.L_47 - .L_46)


	//   ....[0]....
.L_46:
        /*00fc*/ 	.word	0x00000680
        /*0100*/ 	.word	0x000000ff
        /*0104*/ 	.word	0x00000000
        /*0108*/ 	.short	0x0100
        /*010a*/ 	.byte	0x04
	.zero		1


	//   ....[1]....
        /*010c*/ 	.word	0x00000690
        /*0110*/ 	.word	0x000000ff
        /*0114*/ 	.word	0x000000a0
        /*0118*/ 	.short	0x0100
        /*011a*/ 	.byte	0x04
	.zero		1


	//   ....[2]....
        /*011c*/ 	.word	0x000006a0
        /*0120*/ 	.word	0x000000ff
        /*0124*/ 	.word	0x00000008
        /*0128*/ 	.short	0x0100
        /*012a*/ 	.byte	0x04
	.zero		1


	//   ....[3]....
        /*012c*/ 	.word	0x000006b0
        /*0130*/ 	.word	0x000000ff
        /*0134*/ 	.word	0x000000a8
        /*0138*/ 	.short	0x0100
        /*013a*/ 	.byte	0x04
	.zero		1


	//   ....[4]....
        /*013c*/ 	.word	0x000006c0
        /*0140*/ 	.word	0x000000ff
        /*0144*/ 	.word	0x00000010
        /*0148*/ 	.short	0x0100
        /*014a*/ 	.byte	0x04
	.zero		1


	//   ....[5]....
        /*014c*/ 	.word	0x000006d0
        /*0150*/ 	.word	0x000000ff
        /*0154*/ 	.word	0x000000b0
        /*0158*/ 	.short	0x0100
        /*015a*/ 	.byte	0x04
	.zero		1


	//   ....[6]....
        /*015c*/ 	.word	0x000006e0
        /*0160*/ 	.word	0x000000ff
        /*0164*/ 	.word	0x00000018
        /*0168*/ 	.short	0x0100
        /*016a*/ 	.byte	0x04
	.zero		1


	//   ....[7]....
        /*016c*/ 	.word	0x000006f0
        /*0170*/ 	.word	0x000000ff
        /*0174*/ 	.word	0x000000b8
        /*0178*/ 	.short	0x0100
        /*017a*/ 	.byte	0x04
	.zero		1


	//   ....[8]....
        /*017c*/ 	.word	0x00000700
        /*0180*/ 	.word	0x000000ff
        /*0184*/ 	.word	0x00000020
        /*0188*/ 	.short	0x0100
        /*018a*/ 	.byte	0x04
	.zero		1


	//   ....[9]....
        /*018c*/ 	.word	0x00000710
        /*0190*/ 	.word	0x000000ff
        /*0194*/ 	.word	0x000000c0
        /*0198*/ 	.short	0x0100
        /*019a*/ 	.byte	0x04
	.zero		1


	//   ....[10]....
        /*019c*/ 	.word	0x00000720
        /*01a0*/ 	.word	0x000000ff
        /*01a4*/ 	.word	0x00000028
        /*01a8*/ 	.short	0x0100
        /*01aa*/ 	.byte	0x04
	.zero		1


	//   ....[11]....
        /*01ac*/ 	.word	0x00000730
        /*01b0*/ 	.word	0x000000ff
        /*01b4*/ 	.word	0x000000c8
        /*01b8*/ 	.short	0x0100
        /*01ba*/ 	.byte	0x04
	.zero		1


	//   ....[12]....
        /*01bc*/ 	.word	0x00000740
        /*01c0*/ 	.word	0x000000ff
        /*01c4*/ 	.word	0x00000030
        /*01c8*/ 	.short	0x0100
        /*01ca*/ 	.byte	0x04
	.zero		1


	//   ....[13]....
        /*01cc*/ 	.word	0x00000750
        /*01d0*/ 	.word	0x000000ff
        /*01d4*/ 	.word	0x000000d0
        /*01d8*/ 	.short	0x0100
        /*01da*/ 	.byte	0x04
	.zero		1


	//   ....[14]....
        /*01dc*/ 	.word	0x00000760
        /*01e0*/ 	.word	0x000000ff
        /*01e4*/ 	.word	0x00000038
        /*01e8*/ 	.short	0x0100
        /*01ea*/ 	.byte	0x04
	.zero		1


	//   ....[15]....
        /*01ec*/ 	.word	0x00000770
        /*01f0*/ 	.word	0x000000ff
        /*01f4*/ 	.word	0x000000d8
        /*01f8*/ 	.short	0x0100
        /*01fa*/ 	.byte	0x04
	.zero		1


	//   ....[16]....
        /*01fc*/ 	.word	0x00000780
        /*0200*/ 	.word	0x000000ff
        /*0204*/ 	.word	0x00000040
        /*0208*/ 	.short	0x0100
        /*020a*/ 	.byte	0x04
	.zero		1


	//   ....[17]....
        /*020c*/ 	.word	0x00000790
        /*0210*/ 	.word	0x000000ff
        /*0214*/ 	.word	0x000000e0
        /*0218*/ 	.short	0x0100
        /*021a*/ 	.byte	0x04
	.zero		1


	//   ....[18]....
        /*021c*/ 	.word	0x000007a0
        /*0220*/ 	.word	0x000000ff
        /*0224*/ 	.word	0x00000048
        /*0228*/ 	.short	0x0100
        /*022a*/ 	.byte	0x04
	.zero		1


	//   ....[19]....
        /*022c*/ 	.word	0x000007b0
        /*0230*/ 	.word	0x000000ff
        /*0234*/ 	.word	0x000000e8
        /*0238*/ 	.short	0x0100
        /*023a*/ 	.byte	0x04
	.zero		1


	//   ....[20]....
        /*023c*/ 	.word	0x000007c0
        /*0240*/ 	.word	0x000000ff
        /*0244*/ 	.word	0x00000050
        /*0248*/ 	.short	0x0100
        /*024a*/ 	.byte	0x04
	.zero		1


	//   ....[21]....
        /*024c*/ 	.word	0x000007d0
        /*0250*/ 	.word	0x000000ff
        /*0254*/ 	.word	0x000000f0
        /*0258*/ 	.short	0x0100
        /*025a*/ 	.byte	0x04
	.zero		1


	//   ....[22]....
        /*025c*/ 	.word	0x000007e0
        /*0260*/ 	.word	0x000000ff
        /*0264*/ 	.word	0x00000058
        /*0268*/ 	.short	0x0100
        /*026a*/ 	.byte	0x04
	.zero		1


	//   ....[23]....
        /*026c*/ 	.word	0x000007f0
        /*0270*/ 	.word	0x000000ff
        /*0274*/ 	.word	0x000000f8
        /*0278*/ 	.short	0x0100
        /*027a*/ 	.byte	0x04
	.zero		1


	//   ....[24]....
        /*027c*/ 	.word	0x00000800
        /*0280*/ 	.word	0x000000ff
        /*0284*/ 	.word	0x00000060
        /*0288*/ 	.short	0x0100
        /*028a*/ 	.byte	0x04
	.zero		1


	//   ....[25]....
        /*028c*/ 	.word	0x00000810
        /*0290*/ 	.word	0x000000ff
        /*0294*/ 	.word	0x00000100
        /*0298*/ 	.short	0x0100
        /*029a*/ 	.byte	0x04
	.zero		1


	//   ....[26]....
        /*029c*/ 	.word	0x00000820
        /*02a0*/ 	.word	0x000000ff
        /*02a4*/ 	.word	0x00000068
        /*02a8*/ 	.short	0x0100
        /*02aa*/ 	.byte	0x04
	.zero		1


	//   ....[27]....
        /*02ac*/ 	.word	0x00000830
        /*02b0*/ 	.word	0x000000ff
        /*02b4*/ 	.word	0x00000108
        /*02b8*/ 	.short	0x0100
        /*02ba*/ 	.byte	0x04
	.zero		1


	//   ....[28]....
        /*02bc*/ 	.word	0x00000840
        /*02c0*/ 	.word	0x000000ff
        /*02c4*/ 	.word	0x00000070
        /*02c8*/ 	.short	0x0100
        /*02ca*/ 	.byte	0x04
	.zero		1


	//   ....[29]....
        /*02cc*/ 	.word	0x00000850
        /*02d0*/ 	.word	0x000000ff
        /*02d4*/ 	.word	0x00000110
        /*02d8*/ 	.short	0x0100
        /*02da*/ 	.byte	0x04
	.zero		1


	//   ....[30]....
        /*02dc*/ 	.word	0x00000860
        /*02e0*/ 	.word	0x000000ff
        /*02e4*/ 	.word	0x00000078
        /*02e8*/ 	.short	0x0100
        /*02ea*/ 	.byte	0x04
	.zero		1


	//   ....[31]....
        /*02ec*/ 	.word	0x00000870
        /*02f0*/ 	.word	0x000000ff
        /*02f4*/ 	.word	0x00000118
        /*02f8*/ 	.short	0x0100
        /*02fa*/ 	.byte	0x04
	.zero		1


	//   ....[32]....
        /*02fc*/ 	.word	0x00000880
        /*0300*/ 	.word	0x000000ff
        /*0304*/ 	.word	0x00000080
        /*0308*/ 	.short	0x0100
        /*030a*/ 	.byte	0x04
	.zero		1


	//   ....[33]....
        /*030c*/ 	.word	0x00000890
        /*0310*/ 	.word	0x000000ff
        /*0314*/ 	.word	0x00000120
        /*0318*/ 	.short	0x0100
        /*031a*/ 	.byte	0x04
	.zero		1


	//   ....[34]....
        /*031c*/ 	.word	0x000008a0
        /*0320*/ 	.word	0x000000ff
        /*0324*/ 	.word	0x00000088
        /*0328*/ 	.short	0x0100
        /*032a*/ 	.byte	0x04
	.zero		1


	//   ....[35]....
        /*032c*/ 	.word	0x000008b0
        /*0330*/ 	.word	0x000000ff
        /*0334*/ 	.word	0x00000128
        /*0338*/ 	.short	0x0100
        /*033a*/ 	.byte	0x04
	.zero		1


	//   ....[36]....
        /*033c*/ 	.word	0x000008c0
        /*0340*/ 	.word	0x000000ff
        /*0344*/ 	.word	0x00000090
        /*0348*/ 	.short	0x0100
        /*034a*/ 	.byte	0x04
	.zero		1


	//   ....[37]....
        /*034c*/ 	.word	0x000008d0
        /*0350*/ 	.word	0x000000ff
        /*0354*/ 	.word	0x00000130
        /*0358*/ 	.short	0x0100
        /*035a*/ 	.byte	0x04
	.zero		1


	//   ....[38]....
        /*035c*/ 	.word	0x000008e0
        /*0360*/ 	.word	0x000000ff
        /*0364*/ 	.word	0x00000098
        /*0368*/ 	.short	0x0100
        /*036a*/ 	.byte	0x04
	.zero		1


	//   ....[39]....
        /*036c*/ 	.word	0x000008f0
        /*0370*/ 	.word	0x000000ff
        /*0374*/ 	.word	0x00000138
        /*0378*/ 	.short	0x0100
        /*037a*/ 	.byte	0x04
	.zero		1


	//   ....[40]....
        /*037c*/ 	.word	0x00000a30
        /*0380*/ 	.word	0x000000ff
        /*0384*/ 	.word	0x00000140
        /*0388*/ 	.short	0x0100
        /*038a*/ 	.byte	0x04
	.zero		1


	//   ....[41]....
        /*038c*/ 	.word	0x00000a40
        /*0390*/ 	.word	0x000000ff
        /*0394*/ 	.word	0x00000158
        /*0398*/ 	.short	0x0100
        /*039a*/ 	.byte	0x04
	.zero		1


	//   ....[42]....
        /*039c*/ 	.word	0x00000a50
        /*03a0*/ 	.word	0x000000ff
        /*03a4*/ 	.word	0x00000148
        /*03a8*/ 	.short	0x0100
        /*03aa*/ 	.byte	0x04
	.zero		1


	//   ....[43]....
        /*03ac*/ 	.word	0x00000a60
        /*03b0*/ 	.word	0x000000ff
        /*03b4*/ 	.word	0x00000160
        /*03b8*/ 	.short	0x0100
        /*03ba*/ 	.byte	0x04
	.zero		1


	//   ....[44]....
        /*03bc*/ 	.word	0x00000a70
        /*03c0*/ 	.word	0x000000ff
        /*03c4*/ 	.word	0x00000150
        /*03c8*/ 	.short	0x0100
        /*03ca*/ 	.byte	0x04
	.zero		1


	//   ....[45]....
        /*03cc*/ 	.word	0x00000a80
        /*03d0*/ 	.word	0x000000ff
        /*03d4*/ 	.word	0x00000168
        /*03d8*/ 	.short	0x0100
        /*03da*/ 	.byte	0x04
	.zero		1


	//   ....[46]....
        /*03dc*/ 	.word	0x00000b70
        /*03e0*/ 	.word	0x000000ff
        /*03e4*/ 	.word	0x00000170
        /*03e8*/ 	.short	0x0100
        /*03ea*/ 	.byte	0x06
	.zero		1


	//   ....[47]....
        /*03ec*/ 	.word	0x00000b80
        /*03f0*/ 	.word	0x000000ff
        /*03f4*/ 	.word	0x00000178
        /*03f8*/ 	.short	0x0100
        /*03fa*/ 	.byte	0x06
	.zero		1


	//   ....[48]....
        /*03fc*/ 	.word	0x00000cc0
        /*0400*/ 	.word	0x000000ff
        /*0404*/ 	.word	0x00000180
        /*0408*/ 	.short	0x0100
        /*040a*/ 	.byte	0x06
	.zero		1


	//   ....[49]....
        /*040c*/ 	.word	0x00000cd0
        /*0410*/ 	.word	0x000000ff
        /*0414*/ 	.word	0x00000190
        /*0418*/ 	.short	0x0100
        /*041a*/ 	.byte	0x06
	.zero		1


	//   ....[50]....
        /*041c*/ 	.word	0x00000ce0
        /*0420*/ 	.word	0x000000ff
        /*0424*/ 	.word	0x00000188
        /*0428*/ 	.short	0x0100
        /*042a*/ 	.byte	0x06
	.zero		1


	//   ....[51]....
        /*042c*/ 	.word	0x00000cf0
        /*0430*/ 	.word	0x000000ff
        /*0434*/ 	.word	0x00000198
        /*0438*/ 	.short	0x0100
        /*043a*/ 	.byte	0x06
	.zero		1


	//   ....[52]....
        /*043c*/ 	.word	0x00000e20
        /*0440*/ 	.word	0x000000ff
        /*0444*/ 	.word	0x000001a0
        /*0448*/ 	.short	0x0100
        /*044a*/ 	.byte	0x04
	.zero		1


	//   ....[53]....
        /*044c*/ 	.word	0x00000e30
        /*0450*/ 	.word	0x000000ff
        /*0454*/ 	.word	0x000001c0
        /*0458*/ 	.short	0x0100
        /*045a*/ 	.byte	0x04
	.zero		1


	//   ....[54]....
        /*045c*/ 	.word	0x00000e40
        /*0460*/ 	.word	0x000000ff
        /*0464*/ 	.word	0x000001a8
        /*0468*/ 	.short	0x0100
        /*046a*/ 	.byte	0x04
	.zero		1


	//   ....[55]....
        /*046c*/ 	.word	0x00000e50
        /*0470*/ 	.word	0x000000ff
        /*0474*/ 	.word	0x000001c8
        /*0478*/ 	.short	0x0100
        /*047a*/ 	.byte	0x04
	.zero		1


	//   ....[56]....
        /*047c*/ 	.word	0x00000e60
        /*0480*/ 	.word	0x000000ff
        /*0484*/ 	.word	0x000001b0
        /*0488*/ 	.short	0x0100
        /*048a*/ 	.byte	0x04
	.zero		1


	//   ....[57]....
        /*048c*/ 	.word	0x00000e70
        /*0490*/ 	.word	0x000000ff
        /*0494*/ 	.word	0x000001d0
        /*0498*/ 	.short	0x0100
        /*049a*/ 	.byte	0x04
	.zero		1


	//   ....[58]....
        /*049c*/ 	.word	0x00000e80
        /*04a0*/ 	.word	0x000000ff
        /*04a4*/ 	.word	0x000001b8
        /*04a8*/ 	.short	0x0100
        /*04aa*/ 	.byte	0x04
	.zero		1


	//   ....[59]....
        /*04ac*/ 	.word	0x00000e90
        /*04b0*/ 	.word	0x000000ff
        /*04b4*/ 	.word	0x000001d8
        /*04b8*/ 	.short	0x0100
        /*04ba*/ 	.byte	0x04
	.zero		1


	//   ....[60]....
        /*04bc*/ 	.word	0x00000f90
        /*04c0*/ 	.word	0x000000ff
        /*04c4*/ 	.word	0x000001e0
        /*04c8*/ 	.short	0x0100
        /*04ca*/ 	.byte	0x04
	.zero		1


	//   ....[61]....
        /*04cc*/ 	.word	0x00000fa0
        /*04d0*/ 	.word	0x000000ff
        /*04d4*/ 	.word	0x000001f0
        /*04d8*/ 	.short	0x0100
        /*04da*/ 	.byte	0x04
	.zero		1


	//   ....[62]....
        /*04dc*/ 	.word	0x00000fb0
        /*04e0*/ 	.word	0x000000ff
        /*04e4*/ 	.word	0x000001e8
        /*04e8*/ 	.short	0x0100
        /*04ea*/ 	.byte	0x04
	.zero		1


	//   ....[63]....
        /*04ec*/ 	.word	0x00000fc0
        /*04f0*/ 	.word	0x000000ff
        /*04f4*/ 	.word	0x000001f8
        /*04f8*/ 	.short	0x0100
        /*04fa*/ 	.byte	0x04
	.zero		1


	//   ....[64]....
        /*04fc*/ 	.word	0x000010c0
        /*0500*/ 	.word	0x000000ff
        /*0504*/ 	.word	0x00000200
        /*0508*/ 	.short	0x0100
        /*050a*/ 	.byte	0x06
	.zero		1


	//   ....[65]....
        /*050c*/ 	.word	0x00001d70
        /*0510*/ 	.word	0x00000000
        /*0514*/ 	.word	0x000001f0
        /*0518*/ 	.short	0x010a
        /*051a*/ 	.byte	0xff
	.zero		1


	//   ....[66]....
        /*051c*/ 	.word	0x00001d90
        /*0520*/ 	.word	0x00000000
        /*0524*/ 	.word	0x000001e0
        /*0528*/ 	.short	0x0101
        /*052a*/ 	.byte	0xff
	.zero		1


	//   ....[67]....
        /*052c*/ 	.word	0x00001e40
        /*0530*/ 	.word	0x000000ff
        /*0534*/ 	.word	0x000000a0
        /*0538*/ 	.short	0x010a
        /*053a*/ 	.byte	0x04
	.zero		1


	//   ....[68]....
        /*053c*/ 	.word	0x00001f10
        /*0540*/ 	.word	0x000000ff
        /*0544*/ 	.word	0x000000a0
        /*0548*/ 	.short	0x010a
        /*054a*/ 	.byte	0x21
	.zero		1


	//   ....[69]....
        /*054c*/ 	.word	0x000020c0
        /*0550*/ 	.word	0x000000ff
        /*0554*/ 	.word	0x000000a0
        /*0558*/ 	.short	0x010a
        /*055a*/ 	.byte	0x05
	.zero		1


	//   ....[70]....
        /*055c*/ 	.word	0x000021e0
        /*0560*/ 	.word	0x000000ff
        /*0564*/ 	.word	0x00000178
        /*0568*/ 	.short	0x0101
        /*056a*/ 	.byte	0x0d
	.zero		1


	//   ....[71]....
        /*056c*/ 	.word	0x00002200
        /*0570*/ 	.word	0x000000ff
        /*0574*/ 	.word	0x000000a0
        /*0578*/ 	.short	0x010a
        /*057a*/ 	.byte	0x04
	.zero		1


	//   ....[72]....
        /*057c*/ 	.word	0x00002280
        /*0580*/ 	.word	0x000000ff
        /*0584*/ 	.word	0x000000a0
        /*0588*/ 	.short	0x010a
        /*058a*/ 	.byte	0x09
	.zero		1


	//   ....[73]....
        /*058c*/ 	.word	0x00002450
        /*0590*/ 	.word	0x000000ff
        /*0594*/ 	.word	0x000000a0
        /*0598*/ 	.short	0x010a
        /*059a*/ 	.byte	0x05
	.zero		1


	//   ....[74]....
        /*059c*/ 	.word	0x00002560
        /*05a0*/ 	.word	0x00000003
        /*05a4*/ 	.word	0x00000180
        /*05a8*/ 	.short	0x010a
        /*05aa*/ 	.byte	0xff
	.zero		1


	//   ....[75]....
        /*05ac*/ 	.word	0x000026b0
        /*05b0*/ 	.word	0x00000000
        /*05b4*/ 	.word	0x00000000
        /*05b8*/ 	.short	0x0101
        /*05ba*/ 	.byte	0xff
	.zero		1


	//   ....[76]....
        /*05bc*/ 	.word	0x00002c70
        /*05c0*/ 	.word	0x000000ff
        /*05c4*/ 	.word	0x00000000
        /*05c8*/ 	.short	0x010a
        /*05ca*/ 	.byte	0x04
	.zero		1


	//   ....[77]....
        /*05cc*/ 	.word	0x00002d00
        /*05d0*/ 	.word	0x000000ff
        /*05d4*/ 	.word	0x00000000
        /*05d8*/ 	.short	0x010a
        /*05da*/ 	.byte	0x05
	.zero		1


	//   ....[78]....
        /*05dc*/ 	.word	0x00002d90
        /*05e0*/ 	.word	0x000000ff
        /*05e4*/ 	.word	0x00000000
        /*05e8*/ 	.short	0x010a
        /*05ea*/ 	.byte	0x05
	.zero		1


	//   ....[79]....
        /*05ec*/ 	.word	0x00002e20
        /*05f0*/ 	.word	0x000000ff
        /*05f4*/ 	.word	0x00000000
        /*05f8*/ 	.short	0x010a
        /*05fa*/ 	.byte	0x05
	.zero		1


	//   ....[80]....
        /*05fc*/ 	.word	0x00002eb0
        /*0600*/ 	.word	0x000000ff
        /*0604*/ 	.word	0x00000000
        /*0608*/ 	.short	0x010a
        /*060a*/ 	.byte	0x05
	.zero		1


	//   ....[81]....
        /*060c*/ 	.word	0x00002f40
        /*0610*/ 	.word	0x000000ff
        /*0614*/ 	.word	0x00000000
        /*0618*/ 	.short	0x010a
        /*061a*/ 	.byte	0x05
	.zero		1


	//   ....[82]....
        /*061c*/ 	.word	0x00002fd0
        /*0620*/ 	.word	0x000000ff
        /*0624*/ 	.word	0x00000000
        /*0628*/ 	.short	0x010a
        /*062a*/ 	.byte	0x05
	.zero		1


	//   ....[83]....
        /*062c*/ 	.word	0x00003060
        /*0630*/ 	.word	0x000000ff
        /*0634*/ 	.word	0x00000000
        /*0638*/ 	.short	0x010a
        /*063a*/ 	.byte	0x05
	.zero		1


	//   ....[84]....
        /*063c*/ 	.word	0x000030f0
        /*0640*/ 	.word	0x000000ff
        /*0644*/ 	.word	0x00000000
        /*0648*/ 	.short	0x010a
        /*064a*/ 	.byte	0x05
	.zero		1


	//   ....[85]....
        /*064c*/ 	.word	0x00003180
        /*0650*/ 	.word	0x000000ff
        /*0654*/ 	.word	0x00000000
        /*0658*/ 	.short	0x010a
        /*065a*/ 	.byte	0x05
	.zero		1


	//   ....[86]....
        /*065c*/ 	.word	0x00003210
        /*0660*/ 	.word	0x000000ff
        /*0664*/ 	.word	0x00000000
        /*0668*/ 	.short	0x010a
        /*066a*/ 	.byte	0x05
	.zero		1


	//   ....[87]....
        /*066c*/ 	.word	0x000032a0
        /*0670*/ 	.word	0x000000ff
        /*0674*/ 	.word	0x00000000
        /*0678*/ 	.short	0x010a
        /*067a*/ 	.byte	0x05
	.zero		1


	//   ....[88]....
        /*067c*/ 	.word	0x00003330
        /*0680*/ 	.word	0x000000ff
        /*0684*/ 	.word	0x00000000
        /*0688*/ 	.short	0x010a
        /*068a*/ 	.byte	0x05
	.zero		1


	//   ....[89]....
        /*068c*/ 	.word	0x000033c0
        /*0690*/ 	.word	0x000000ff
        /*0694*/ 	.word	0x00000000
        /*0698*/ 	.short	0x010a
        /*069a*/ 	.byte	0x05
	.zero		1


	//   ....[90]....
        /*069c*/ 	.word	0x00003450
        /*06a0*/ 	.word	0x000000ff
        /*06a4*/ 	.word	0x00000000
        /*06a8*/ 	.short	0x010a
        /*06aa*/ 	.byte	0x05
	.zero		1


	//   ....[91]....
        /*06ac*/ 	.word	0x000034e0
        /*06b0*/ 	.word	0x000000ff
        /*06b4*/ 	.word	0x00000000
        /*06b8*/ 	.short	0x010a
        /*06ba*/ 	.byte	0x05
	.zero		1


	//   ....[92]....
        /*06bc*/ 	.word	0x00003570
        /*06c0*/ 	.word	0x000000ff
        /*06c4*/ 	.word	0x00000000
        /*06c8*/ 	.short	0x010a
        /*06ca*/ 	.byte	0x05
	.zero		1


	//   ....[93]....
        /*06cc*/ 	.word	0x00003600
        /*06d0*/ 	.word	0x000000ff
        /*06d4*/ 	.word	0x00000000
        /*06d8*/ 	.short	0x010a
        /*06da*/ 	.byte	0x05
	.zero		1


	//   ....[94]....
        /*06dc*/ 	.word	0x00003690
        /*06e0*/ 	.word	0x000000ff
        /*06e4*/ 	.word	0x00000000
        /*06e8*/ 	.short	0x010a
        /*06ea*/ 	.byte	0x05
	.zero		1


	//   ....[95]....
        /*06ec*/ 	.word	0x00003730
        /*06f0*/ 	.word	0x00000000
        /*06f4*/ 	.word	0x00000000
        /*06f8*/ 	.short	0x010a
        /*06fa*/ 	.byte	0xff
	.zero		1


	//   ....[96]....
        /*06fc*/ 	.word	0x00003870
        /*0700*/ 	.word	0x00000000
        /*0704*/ 	.word	0x000001e0
        /*0708*/ 	.short	0x010a
        /*070a*/ 	.byte	0xff
	.zero		1


	//   ....[97]....
        /*070c*/ 	.word	0x000038e0
        /*0710*/ 	.word	0x00000004
        /*0714*/ 	.word	0x00000000
        /*0718*/ 	.short	0x0101
        /*071a*/ 	.byte	0xff
	.zero		1


	//   ....[98]....
        /*071c*/ 	.word	0x00003900
        /*0720*/ 	.word	0x000000ff
        /*0724*/ 	.word	0x00000190
        /*0728*/ 	.short	0x010a
        /*072a*/ 	.byte	0x04
	.zero		1


	//   ....[99]....
        /*072c*/ 	.word	0x00003a20
        /*0730*/ 	.word	0x00000000
        /*0734*/ 	.word	0x00000180
        /*0738*/ 	.short	0x010a
        /*073a*/ 	.byte	0xff
	.zero		1


	//   ....[100]....
        /*073c*/ 	.word	0x00003b20
        /*0740*/ 	.word	0x00000000
        /*0744*/ 	.word	0x00000000
        /*0748*/ 	.short	0x0101
        /*074a*/ 	.byte	0xff
	.zero		1


	//   ....[101]....
        /*074c*/ 	.word	0x00003bb0
        /*0750*/ 	.word	0x000000ff
        /*0754*/ 	.word	0x00000190
        /*0758*/ 	.short	0x0106
        /*075a*/ 	.byte	0x04
	.zero		1


	//   ....[102]....
        /*075c*/ 	.word	0x00003bd0
        /*0760*/ 	.word	0x000000ff
        /*0764*/ 	.word	0x00000190
        /*0768*/ 	.short	0x010a
        /*076a*/ 	.byte	0x04
	.zero		1


	//   ....[103]....
        /*076c*/ 	.word	0x00003c60
        /*0770*/ 	.word	0x000000ff
        /*0774*/ 	.word	0x00000190
        /*0778*/ 	.short	0x0106
        /*077a*/ 	.byte	0x07
	.zero		1


	//   ....[104]....
        /*077c*/ 	.word	0x00003ca0
        /*0780*/ 	.word	0x00000000
        /*0784*/ 	.word	0x00000190
        /*0788*/ 	.short	0x010a
        /*078a*/ 	.byte	0xff
	.zero		1


	//   ....[105]....
        /*078c*/ 	.word	0x00003ef0
        /*0790*/ 	.word	0x000000ff
        /*0794*/ 	.word	0x00000008
        /*0798*/ 	.short	0x010a
        /*079a*/ 	.byte	0x05
	.zero		1


	//   ....[106]....
        /*079c*/ 	.word	0x00003f10
        /*07a0*/ 	.word	0x000000ff
        /*07a4*/ 	.word	0x00000008
        /*07a8*/ 	.short	0x010a
        /*07aa*/ 	.byte	0x05
	.zero		1


	//   ....[107]....
        /*07ac*/ 	.word	0x000040a0
        /*07b0*/ 	.word	0x000000ff
        /*07b4*/ 	.word	0x00000008
        /*07b8*/ 	.short	0x010a
        /*07ba*/ 	.byte	0x05
	.zero		1


	//   ....[108]....
        /*07bc*/ 	.word	0x000040c0
        /*07c0*/ 	.word	0x000000ff
        /*07c4*/ 	.word	0x00000008
        /*07c8*/ 	.short	0x010a
        /*07ca*/ 	.byte	0x05
	.zero		1


	//   ....[109]....
        /*07cc*/ 	.word	0x00004180
        /*07d0*/ 	.word	0x000000ff
        /*07d4*/ 	.word	0x00000000
        /*07d8*/ 	.short	0x0101
        /*07da*/ 	.byte	0x04
	.zero		1


	//   ....[110]....
        /*07dc*/ 	.word	0x00004480
        /*07e0*/ 	.word	0x00000000
        /*07e4*/ 	.word	0x00000180
        /*07e8*/ 	.short	0x010a
        /*07ea*/ 	.byte	0xff
	.zero		1


	//   ....[111]....
        /*07ec*/ 	.word	0x00004540
        /*07f0*/ 	.word	0x00000000
        /*07f4*/ 	.word	0x00000000
        /*07f8*/ 	.short	0x0101
        /*07fa*/ 	.byte	0xff
	.zero		1


	//   ....[112]....
        /*07fc*/ 	.word	0x00004600
        /*0800*/ 	.word	0x000000ff
        /*0804*/ 	.word	0x00000000
        /*0808*/ 	.short	0x010a
        /*080a*/ 	.byte	0x04
	.zero		1


	//   ....[113]....
        /*080c*/ 	.word	0x00004610
        /*0810*/ 	.word	0x000000ff
        /*0814*/ 	.word	0x000001c0
        /*0818*/ 	.short	0x010a
        /*081a*/ 	.byte	0x17
	.zero		1


	//   ....[114]....
        /*081c*/ 	.word	0x000046c0
        /*0820*/ 	.word	0x000000ff
        /*0824*/ 	.word	0x00000000
        /*0828*/ 	.short	0x010a
        /*082a*/ 	.byte	0x05
	.zero		1


	//   ....[115]....
        /*082c*/ 	.word	0x00004800
        /*0830*/ 	.word	0x000000ff
        /*0834*/ 	.word	0x00000000
        /*0838*/ 	.short	0x010a
        /*083a*/ 	.byte	0x04
	.zero		1


	//   ....[116]....
        /*083c*/ 	.word	0x00004a50
        /*0840*/ 	.word	0x000000ff
        /*0844*/ 	.word	0x00000000
        /*0848*/ 	.short	0x010a
        /*084a*/ 	.byte	0x04
	.zero		1


	//   ....[117]....
        /*084c*/ 	.word	0x00004ae0
        /*0850*/ 	.word	0x000000ff
        /*0854*/ 	.word	0x00000000
        /*0858*/ 	.short	0x010a
        /*085a*/ 	.byte	0x05
	.zero		1


	//   ....[118]....
        /*085c*/ 	.word	0x00004b70
        /*0860*/ 	.word	0x000000ff
        /*0864*/ 	.word	0x00000000
        /*0868*/ 	.short	0x010a
        /*086a*/ 	.byte	0x05
	.zero		1


	//   ....[119]....
        /*086c*/ 	.word	0x00004c10
        /*0870*/ 	.word	0x00000000
        /*0874*/ 	.word	0x00000000
        /*0878*/ 	.short	0x010a
        /*087a*/ 	.byte	0xff
	.zero		1


	//   ....[120]....
        /*087c*/ 	.word	0x00004c50
        /*0880*/ 	.word	0x00000000
        /*0884*/ 	.word	0x00000000
        /*0888*/ 	.short	0x010a
        /*088a*/ 	.byte	0xff
	.zero		1


	//   ....[121]....
        /*088c*/ 	.word	0x00004cc0
        /*0890*/ 	.word	0x000000ff
        /*0894*/ 	.word	0x00000000
        /*0898*/ 	.short	0x0101
        /*089a*/ 	.byte	0x04
	.zero		1


	//   ....[122]....
        /*089c*/ 	.word	0x00004d00
        /*08a0*/ 	.word	0x000000ff
        /*08a4*/ 	.word	0x00000200
        /*08a8*/ 	.short	0x010a
        /*08aa*/ 	.byte	0x11
	.zero		1


	//   ....[123]....
        /*08ac*/ 	.word	0x00004d50
        /*08b0*/ 	.word	0x000000ff
        /*08b4*/ 	.word	0x00000000
        /*08b8*/ 	.short	0x0101
        /*08ba*/ 	.byte	0x04
	.zero		1


	//   ....[124]....
        /*08bc*/ 	.word	0x00005200
        /*08c0*/ 	.word	0x00000008
        /*08c4*/ 	.word	0x00000180
        /*08c8*/ 	.short	0x010a
        /*08ca*/ 	.byte	0xff
	.zero		1


	//   ....[125]....
        /*08cc*/ 	.word	0x00005370
        /*08d0*/ 	.word	0x00000000
        /*08d4*/ 	.word	0x00000000
        /*08d8*/ 	.short	0x0101
        /*08da*/ 	.byte	0xff
	.zero		1


	//   ....[126]....
        /*08dc*/ 	.word	0x00005840
        /*08e0*/ 	.word	0x000000ff
        /*08e4*/ 	.word	0x00000178
        /*08e8*/ 	.short	0x010a
        /*08ea*/ 	.byte	0x18
	.zero		1


	//   ....[127]....
        /*08ec*/ 	.word	0x00005a10
        /*08f0*/ 	.word	0x000000ff
        /*08f4*/ 	.word	0x00000158
        /*08f8*/ 	.short	0x010a
        /*08fa*/ 	.byte	0x04
	.zero		1


	//   ....[128]....
        /*08fc*/ 	.word	0x00005c00
        /*0900*/ 	.word	0x000000ff
        /*0904*/ 	.word	0x00000140
        /*0908*/ 	.short	0x010b
        /*090a*/ 	.byte	0x04
	.zero		1


	//   ....[129]....
        /*090c*/ 	.word	0x00005c10
        /*0910*/ 	.word	0x000000ff
        /*0914*/ 	.word	0x00000000
        /*0918*/ 	.short	0x0101
        /*091a*/ 	.byte	0x07
	.zero		1


	//   ....[130]....
        /*091c*/ 	.word	0x00005c20
        /*0920*/ 	.word	0x000000ff
        /*0924*/ 	.word	0x00000158
        /*0928*/ 	.short	0x010a
        /*092a*/ 	.byte	0x05
	.zero		1


	//   ....[131]....
        /*092c*/ 	.word	0x00005e80
        /*0930*/ 	.word	0x000000ff
        /*0934*/ 	.word	0x00000140
        /*0938*/ 	.short	0x010b
        /*093a*/ 	.byte	0x05
	.zero		1


	//   ....[132]....
        /*093c*/ 	.word	0x00005e90
        /*0940*/ 	.word	0x000000ff
        /*0944*/ 	.word	0x00000000
        /*0948*/ 	.short	0x0101
        /*094a*/ 	.byte	0x04
	.zero		1


	//   ....[133]....
        /*094c*/ 	.word	0x00005ee0
        /*0950*/ 	.word	0x000000ff
        /*0954*/ 	.word	0x00000000
        /*0958*/ 	.short	0x010a
        /*095a*/ 	.byte	0x04
	.zero		1


	//   ....[134]....
        /*095c*/ 	.word	0x00005f70
        /*0960*/ 	.word	0x000000ff
        /*0964*/ 	.word	0x00000000
        /*0968*/ 	.short	0x010a
        /*096a*/ 	.byte	0x05
	.zero		1


	//   ....[135]....
        /*096c*/ 	.word	0x00006010
        /*0970*/ 	.word	0x00000000
        /*0974*/ 	.word	0x00000000
        /*0978*/ 	.short	0x010a
        /*097a*/ 	.byte	0xff
	.zero		1


	//   ....[136]....
        /*097c*/ 	.word	0x00006360
        /*0980*/ 	.word	0x00000003
        /*0984*/ 	.word	0x00000180
        /*0988*/ 	.short	0x010a
        /*098a*/ 	.byte	0xff
	.zero		1


	//   ....[137]....
        /*098c*/ 	.word	0x000064e0
        /*0990*/ 	.word	0x00000000
        /*0994*/ 	.word	0x00000000
        /*0998*/ 	.short	0x0101
        /*099a*/ 	.byte	0xff
	.zero		1


	//   ....[138]....
        /*099c*/ 	.word	0x000070b0
        /*09a0*/ 	.word	0x00000000
        /*09a4*/ 	.word	0x00000140
        /*09a8*/ 	.short	0x010a
        /*09aa*/ 	.byte	0xff
	.zero		1


	//   ....[139]....
        /*09ac*/ 	.word	0x00007120
        /*09b0*/ 	.word	0x00000059
        /*09b4*/ 	.word	0x000001a0
        /*09b8*/ 	.short	0x010a
        /*09ba*/ 	.byte	0xff
	.zero		1


	//   ....[140]....
        /*09bc*/ 	.word	0x00007210
        /*09c0*/ 	.word	0x00000000
        /*09c4*/ 	.word	0x00000140
        /*09c8*/ 	.short	0x010a
        /*09ca*/ 	.byte	0xff
	.zero		1


	//   ....[141]....
        /*09cc*/ 	.word	0x00007340
        /*09d0*/ 	.word	0x00000059
        /*09d4*/ 	.word	0x000001a0
        /*09d8*/ 	.short	0x010a
        /*09da*/ 	.byte	0xff
	.zero		1


	//   ....[142]....
        /*09dc*/ 	.word	0x00007e70
        /*09e0*/ 	.word	0x00000000
        /*09e4*/ 	.word	0x00000000
        /*09e8*/ 	.short	0x0101
        /*09ea*/ 	.byte	0xff
	.zero		1


	//   ....[143]....
        /*09ec*/ 	.word	0x00007e80
        /*09f0*/ 	.word	0x00000003
        /*09f4*/ 	.word	0x00000140
        /*09f8*/ 	.short	0x010a
        /*09fa*/ 	.byte	0xff
	.zero		1


	//   ....[144]....
        /*09fc*/ 	.word	0x00007f50
        /*0a00*/ 	.word	0x00000003
        /*0a04*/ 	.word	0x00000140
        /*0a08*/ 	.short	0x010a
        /*0a0a*/ 	.byte	0xff
	.zero		1


	//   ....[145]....
        /*0a0c*/ 	.word	0x00008220
        /*0a10*/ 	.word	0x00000059
        /*0a14*/ 	.word	0x00000000
        /*0a18*/ 	.short	0x0101
        /*0a1a*/ 	.byte	0xff
	.zero		1


	//   ....[146]....
        /*0a1c*/ 	.word	0x00008bf0
        /*0a20*/ 	.word	0x00000002
        /*0a24*/ 	.word	0x00000000
        /*0a28*/ 	.short	0x0101
        /*0a2a*/ 	.byte	0xff
	.zero		1


	//   ....[147]....
        /*0a2c*/ 	.word	0x00008eb0
        /*0a30*/ 	.word	0x000000ff
        /*0a34*/ 	.word	0x00000000
        /*0a38*/ 	.short	0x0101
        /*0a3a*/ 	.byte	0x04
	.zero		1


	//   ....[148]....
        /*0a3c*/ 	.word	0x00008ed0
        /*0a40*/ 	.word	0x00000000
        /*0a44*/ 	.word	0x000001f0
        /*0a48*/ 	.short	0x010a
        /*0a4a*/ 	.byte	0xff
	.zero		1


	//   ....[149]....
        /*0a4c*/ 	.word	0x00008f30
        /*0a50*/ 	.word	0x00000000
        /*0a54*/ 	.word	0x000000a0
        /*0a58*/ 	.short	0x010a
        /*0a5a*/ 	.byte	0xff
	.zero		1


	//   ....[150]....
        /*0a5c*/ 	.word	0x00008f90
        /*0a60*/ 	.word	0x00000000
        /*0a64*/ 	.word	0x000000a0
        /*0a68*/ 	.short	0x010a
        /*0a6a*/ 	.byte	0xff
	.zero		1


	//   ....[151]....
        /*0a6c*/ 	.word	0x00008fe0
        /*0a70*/ 	.word	0x00000003
        /*0a74*/ 	.word	0x00000180
        /*0a78*/ 	.short	0x010a
        /*0a7a*/ 	.byte	0xff
	.zero		1


	//   ....[152]....
        /*0a7c*/ 	.word	0x00009040
        /*0a80*/ 	.word	0x00000000
        /*0a84*/ 	.word	0x00000000
        /*0a88*/ 	.short	0x010a
        /*0a8a*/ 	.byte	0xff
	.zero		1


	//   ....[153]....
        /*0a8c*/ 	.word	0x000090a0
        /*0a90*/ 	.word	0x00000000
        /*0a94*/ 	.word	0x00000000
        /*0a98*/ 	.short	0x010a
        /*0a9a*/ 	.byte	0xff
	.zero		1


	//   ....[154]....
        /*0a9c*/ 	.word	0x00009100
        /*0aa0*/ 	.word	0x00000000
        /*0aa4*/ 	.word	0x00000000
        /*0aa8*/ 	.short	0x010a
        /*0aaa*/ 	.byte	0xff
	.zero		1


	//   ....[155]....
        /*0aac*/ 	.word	0x00009160
        /*0ab0*/ 	.word	0x00000000
        /*0ab4*/ 	.word	0x00000000
        /*0ab8*/ 	.short	0x010a
        /*0aba*/ 	.byte	0xff
	.zero		1


	//   ....[156]....
        /*0abc*/ 	.word	0x000091c0
        /*0ac0*/ 	.word	0x00000000
        /*0ac4*/ 	.word	0x00000000
        /*0ac8*/ 	.short	0x010a
        /*0aca*/ 	.byte	0xff
	.zero		1


	//   ....[157]....
        /*0acc*/ 	.word	0x00009220
        /*0ad0*/ 	.word	0x00000000
        /*0ad4*/ 	.word	0x00000000
        /*0ad8*/ 	.short	0x010a
        /*0ada*/ 	.byte	0xff
	.zero		1


	//   ....[158]....
        /*0adc*/ 	.word	0x00009280
        /*0ae0*/ 	.word	0x00000000
        /*0ae4*/ 	.word	0x00000000
        /*0ae8*/ 	.short	0x010a
        /*0aea*/ 	.byte	0xff
	.zero		1


	//   ....[159]....
        /*0aec*/ 	.word	0x000092e0
        /*0af0*/ 	.word	0x00000000
        /*0af4*/ 	.word	0x00000000
        /*0af8*/ 	.short	0x010a
        /*0afa*/ 	.byte	0xff
	.zero		1


	//   ....[160]....
        /*0afc*/ 	.word	0x00009340
        /*0b00*/ 	.word	0x00000000
        /*0b04*/ 	.word	0x00000000
        /*0b08*/ 	.short	0x010a
        /*0b0a*/ 	.byte	0xff
	.zero		1


	//   ....[161]....
        /*0b0c*/ 	.word	0x000093a0
        /*0b10*/ 	.word	0x00000000
        /*0b14*/ 	.word	0x00000000
        /*0b18*/ 	.short	0x010a
        /*0b1a*/ 	.byte	0xff
	.zero		1


	//   ....[162]....
        /*0b1c*/ 	.word	0x00009400
        /*0b20*/ 	.word	0x00000000
        /*0b24*/ 	.word	0x00000000
        /*0b28*/ 	.short	0x010a
        /*0b2a*/ 	.byte	0xff
	.zero		1


	//   ....[163]....
        /*0b2c*/ 	.word	0x00009460
        /*0b30*/ 	.word	0x00000000
        /*0b34*/ 	.word	0x00000000
        /*0b38*/ 	.short	0x010a
        /*0b3a*/ 	.byte	0xff
	.zero		1


	//   ....[164]....
        /*0b3c*/ 	.word	0x000094c0
        /*0b40*/ 	.word	0x00000000
        /*0b44*/ 	.word	0x00000000
        /*0b48*/ 	.short	0x010a
        /*0b4a*/ 	.byte	0xff
	.zero		1


	//   ....[165]....
        /*0b4c*/ 	.word	0x00009520
        /*0b50*/ 	.word	0x00000000
        /*0b54*/ 	.word	0x00000000
        /*0b58*/ 	.short	0x010a
        /*0b5a*/ 	.byte	0xff
	.zero		1


	//   ....[166]....
        /*0b5c*/ 	.word	0x00009580
        /*0b60*/ 	.word	0x00000000
        /*0b64*/ 	.word	0x00000000
        /*0b68*/ 	.short	0x010a
        /*0b6a*/ 	.byte	0xff
	.zero		1


	//   ....[167]....
        /*0b6c*/ 	.word	0x000095e0
        /*0b70*/ 	.word	0x00000000
        /*0b74*/ 	.word	0x00000000
        /*0b78*/ 	.short	0x010a
        /*0b7a*/ 	.byte	0xff
	.zero		1


	//   ....[168]....
        /*0b7c*/ 	.word	0x00009640
        /*0b80*/ 	.word	0x00000000
        /*0b84*/ 	.word	0x00000000
        /*0b88*/ 	.short	0x010a
        /*0b8a*/ 	.byte	0xff
	.zero		1


	//   ....[169]....
        /*0b8c*/ 	.word	0x000096a0
        /*0b90*/ 	.word	0x00000000
        /*0b94*/ 	.word	0x00000000
        /*0b98*/ 	.short	0x010a
        /*0b9a*/ 	.byte	0xff
	.zero		1


	//   ....[170]....
        /*0b9c*/ 	.word	0x00009700
        /*0ba0*/ 	.word	0x00000000
        /*0ba4*/ 	.word	0x00000000
        /*0ba8*/ 	.short	0x010a
        /*0baa*/ 	.byte	0xff
	.zero		1


	//   ....[171]....
        /*0bac*/ 	.word	0x00009750
        /*0bb0*/ 	.word	0x00000000
        /*0bb4*/ 	.word	0x000001e0
        /*0bb8*/ 	.short	0x010a
        /*0bba*/ 	.byte	0xff
	.zero		1


	//   ....[172]....
        /*0bbc*/ 	.word	0x000097b0
        /*0bc0*/ 	.word	0x00000000
        /*0bc4*/ 	.word	0x00000190
        /*0bc8*/ 	.short	0x010a
        /*0bca*/ 	.byte	0xff
	.zero		1


	//   ....[173]....
        /*0bcc*/ 	.word	0x00009800
        /*0bd0*/ 	.word	0x00000000
        /*0bd4*/ 	.word	0x00000180
        /*0bd8*/ 	.short	0x010a
        /*0bda*/ 	.byte	0xff
	.zero		1


	//   ....[174]....
        /*0bdc*/ 	.word	0x00009860
        /*0be0*/ 	.word	0x00000000
        /*0be4*/ 	.word	0x00000190
        /*0be8*/ 	.short	0x010a
        /*0bea*/ 	.byte	0xff
	.zero		1


	//   ....[175]....
        /*0bec*/ 	.word	0x000098c0
        /*0bf0*/ 	.word	0x00000005
        /*0bf4*/ 	.word	0x00000008
        /*0bf8*/ 	.short	0x010a
        /*0bfa*/ 	.byte	0xff
	.zero		1


	//   ....[176]....
        /*0bfc*/ 	.word	0x000099b0
        /*0c00*/ 	.word	0x00000003
        /*0c04*/ 	.word	0x00000008
        /*0c08*/ 	.short	0x010a
        /*0c0a*/ 	.byte	0xff
	.zero		1


	//   ....[177]....
        /*0c0c*/ 	.word	0x00009a00
        /*0c10*/ 	.word	0x00000000
        /*0c14*/ 	.word	0x00000180
        /*0c18*/ 	.short	0x010a
        /*0c1a*/ 	.byte	0xff
	.zero		1


	//   ....[178]....
        /*0c1c*/ 	.word	0x00009a60
        /*0c20*/ 	.word	0x00000000
        /*0c24*/ 	.word	0x000001c0
        /*0c28*/ 	.short	0x010a
        /*0c2a*/ 	.byte	0xff
	.zero		1


	//   ....[179]....
        /*0c2c*/ 	.word	0x00009ac0
        /*0c30*/ 	.word	0x00000000
        /*0c34*/ 	.word	0x00000000
        /*0c38*/ 	.short	0x010a
        /*0c3a*/ 	.byte	0xff
	.zero		1


	//   ....[180]....
        /*0c3c*/ 	.word	0x00009b20
        /*0c40*/ 	.word	0x00000000
        /*0c44*/ 	.word	0x00000000
        /*0c48*/ 	.short	0x010a
        /*0c4a*/ 	.byte	0xff
	.zero		1


	//   ....[181]....
        /*0c4c*/ 	.word	0x00009b80
        /*0c50*/ 	.word	0x00000000
        /*0c54*/ 	.word	0x00000000
        /*0c58*/ 	.short	0x010a
        /*0c5a*/ 	.byte	0xff
	.zero		1


	//   ....[182]....
        /*0c5c*/ 	.word	0x00009be0
        /*0c60*/ 	.word	0x00000000
        /*0c64*/ 	.word	0x00000000
        /*0c68*/ 	.short	0x010a
        /*0c6a*/ 	.byte	0xff
	.zero		1


	//   ....[183]....
        /*0c6c*/ 	.word	0x00009c40
        /*0c70*/ 	.word	0x00000000
        /*0c74*/ 	.word	0x00000200
        /*0c78*/ 	.short	0x010a
        /*0c7a*/ 	.byte	0xff
	.zero		1


	//   ....[184]....
        /*0c7c*/ 	.word	0x00009c90
        /*0c80*/ 	.word	0x00000008
        /*0c84*/ 	.word	0x00000180
        /*0c88*/ 	.short	0x010a
        /*0c8a*/ 	.byte	0xff
	.zero		1


	//   ....[185]....
        /*0c8c*/ 	.word	0x00009cf0
        /*0c90*/ 	.word	0x00000000
        /*0c94*/ 	.word	0x00000178
        /*0c98*/ 	.short	0x010a
        /*0c9a*/ 	.byte	0xff
	.zero		1


	//   ....[186]....
        /*0c9c*/ 	.word	0x00009d50
        /*0ca0*/ 	.word	0x00000000
        /*0ca4*/ 	.word	0x00000158
        /*0ca8*/ 	.short	0x010a
        /*0caa*/ 	.byte	0xff
	.zero		1


	//   ....[187]....
        /*0cac*/ 	.word	0x00009db0
        /*0cb0*/ 	.word	0x00000005
        /*0cb4*/ 	.word	0x00000158
        /*0cb8*/ 	.short	0x010a
        /*0cba*/ 	.byte	0xff
	.zero		1


	//   ....[188]....
        /*0cbc*/ 	.word	0x00009e10
        /*0cc0*/ 	.word	0x00000000
        /*0cc4*/ 	.word	0x00000000
        /*0cc8*/ 	.short	0x010a
        /*0cca*/ 	.byte	0xff
	.zero		1


	//   ....[189]....
        /*0ccc*/ 	.word	0x00009e70
        /*0cd0*/ 	.word	0x00000000
        /*0cd4*/ 	.word	0x00000000
        /*0cd8*/ 	.short	0x010a
        /*0cda*/ 	.byte	0xff
	.zero		1


	//   ....[190]....
        /*0cdc*/ 	.word	0x00009ec0
        /*0ce0*/ 	.word	0x00000003
        /*0ce4*/ 	.word	0x00000180
        /*0ce8*/ 	.short	0x010a
        /*0cea*/ 	.byte	0xff
	.zero		1


	//   ....[191]....
        /*0cec*/ 	.word	0x00009f10
        /*0cf0*/ 	.word	0x00000000
        /*0cf4*/ 	.word	0x00000140
        /*0cf8*/ 	.short	0x010a
        /*0cfa*/ 	.byte	0xff
	.zero		1


	//   ....[192]....
        /*0cfc*/ 	.word	0x00009f60
        /*0d00*/ 	.word	0x00000059
        /*0d04*/ 	.word	0x000001a0
        /*0d08*/ 	.short	0x010a
        /*0d0a*/ 	.byte	0xff
	.zero		1


	//   ....[193]....
        /*0d0c*/ 	.word	0x00009fb0
        /*0d10*/ 	.word	0x00000003
        /*0d14*/ 	.word	0x00000140
        /*0d18*/ 	.short	0x010a
        /*0d1a*/ 	.byte	0xff
	.zero		1


	//----- nvinfo : EIATTR_NUM_MBARRIERS
	.align		4
.L_47:
        /*0d1c*/ 	.byte	0x03, 0x38
        /*0d1e*/ 	.short	0x0041


	//----- nvinfo : EIATTR_EXIT_INSTR_OFFSETS
	.align		4
        /*0d20*/ 	.byte	0x04, 0x1c
        /*0d22*/ 	.short	(.L_49 - .L_48)


	//   ....[0]....
.L_48:
        /*0d24*/ 	.word	0x00003760


	//   ....[1]....
        /*0d28*/ 	.word	0x00003c70


	//   ....[2]....
        /*0d2c*/ 	.word	0x00003cd0


	//   ....[3]....
        /*0d30*/ 	.word	0x00004f80


	//   ....[4]....
        /*0d34*/ 	.word	0x00006040


	//   ....[5]....
        /*0d38*/ 	.word	0x00006080


	//   ....[6]....
        /*0d3c*/ 	.word	0x00008d90


	//   ....[7]....
        /*0d40*/ 	.word	0x00008e10


	//   ....[8]....
        /*0d44*/ 	.word	0x00008e40


	//   ....[9]....
        /*0d48*/ 	.word	0x00008ec0


	//----- nvinfo : EIATTR_MAX_THREADS
	.align		4
.L_49:
        /*0d4c*/ 	.byte	0x04, 0x05
        /*0d4e*/ 	.short	(.L_51 - .L_50)
.L_50:
        /*0d50*/ 	.word	0x00000100
        /*0d54*/ 	.word	0x00000001
        /*0d58*/ 	.word	0x00000001


	//----- nvinfo : EIATTR_CRS_STACK_SIZE
	.align		4
.L_51:
        /*0d5c*/ 	.byte	0x04, 0x1e
        /*0d5e*/ 	.short	(.L_53 - .L_52)
.L_52:
        /*0d60*/ 	.word	0x00000000


	//----- nvinfo : EIATTR_CBANK_PARAM_SIZE
	.align		4
.L_53:
        /*0d64*/ 	.byte	0x03, 0x19
        /*0d66*/ 	.short	0x0800


	//----- nvinfo : EIATTR_PARAM_CBANK
	.align		4
        /*0d68*/ 	.byte	0x04, 0x0a
        /*0d6a*/ 	.short	(.L_55 - .L_54)
	.align		4
.L_54:
        /*0d6c*/ 	.word	index@(.nv.constant0._ZN7cutlass13device_kernelINS_4gemm6kernel13GemmUniversalIN4cute5tupleIJiiiiEEENS1_10collective13CollectiveMmaINS1_35MainloopSm100TmaUmmaWarpSpecializedILi20ELi2ELi4ENS5_IJNS4_1CILi8EEENSA_ILi1EEESC_EEEEENS5_IJNSA_ILi256EEENSA_ILi64EEENSA_ILi32EEEEEENS_6half_tENS5_IJlSC_lEEESJ_SK_NS4_8TiledMMAINS4_8MMA_AtomIJNS4_26SM100_MMA_F16BF16_2x1SM_SSISJ_SJ_fLi256ELi64ELNS4_4UMMA5MajorE0ELSP_0ELNSO_7ScaleInE0ELSQ_0EEEEEENS4_6LayoutINS5_IJSC_SC_SC_EEENS5_IJNSA_ILi0EEESV_SV_EEEEENS5_IJNS4_10UnderscoreESY_SY_EEEEENS4_18SM100_TMA_2SM_LOADENS4_14ComposedLayoutINS4_7SwizzleILi2ELi4ELi3EEENS4_18smem_ptr_flag_bitsILi16EEENST_INS5_IJSB_SH_EEENS5_IJSH_SC_EEEEEEEvNS4_8identityENS4_28SM100_TMA_2SM_LOAD_MULTICASTES1A_vS1B_EENS_8epilogue10collective18CollectiveEpilogueINS1E_23Sm100TmaWarpSpecializedILi3ELi2ELi32ELb1ELb0EEEJNS5_IJNSA_ILi128EEESG_SH_EEENS5_IJNST_IS1J_SC_EENST_ISH_SC_EEEEESJ_SK_SJ_SK_NS1E_6fusion15FusionCallbacksIS1I_NS1O_17LinearCombinationISJ_fSJ_fLNS_15FloatRoundStyleE2EEES1K_S1N_JEEENS4_5SM1004TMEM4LOAD26SM100_TMEM_LOAD_32dp32b32xENS4_13SM90_TMA_LOADES1A_NS4_39AutoVectorizingCopyWithAssumedAlignmentILi128EEENS4_14SM90_TMA_STOREES1A_S20_S20_EEEvvEEEEvNT_6ParamsE)
        /*0d70*/ 	.short	0x0380
        /*0d72*/ 	.short	0x0800


	//----- nvinfo : EIATTR_SW_WAR
	.align		4
.L_55:
        /*0d74*/ 	.byte	0x04, 0x36
        /*0d76*/ 	.short	(.L_57 - .L_56)
.L_56:
        /*0d78*/ 	.word	0x00000008
.L_57:


//--------------------- .nv.callgraph             --------------------------
	.section	.nv.callgraph,"",@"SHT_CUDA_CALLGRAPH"
	.align	4
	.sectionentsize	8
	.align		4
        /*0000*/ 	.word	0x00000000
	.align		4
        /*0004*/ 	.word	0xffffffff
	.align		4
        /*0008*/ 	.word	index@(_ZN7cutlass13device_kernelINS_4gemm6kernel13GemmUniversalIN4cute5tupleIJiiiiEEENS1_10collective13CollectiveMmaINS1_35MainloopSm100TmaUmmaWarpSpecializedILi20ELi2ELi4ENS5_IJNS4_1CILi8EEENSA_ILi1EEESC_EEEEENS5_IJNSA_ILi256EEENSA_ILi64EEENSA_ILi32EEEEEENS_6half_tENS5_IJlSC_lEEESJ_SK_NS4_8TiledMMAINS4_8MMA_AtomIJNS4_26SM100_MMA_F16BF16_2x1SM_SSISJ_SJ_fLi256ELi64ELNS4_4UMMA5MajorE0ELSP_0ELNSO_7ScaleInE0ELSQ_0EEEEEENS4_6LayoutINS5_IJSC_SC_SC_EEENS5_IJNSA_ILi0EEESV_SV_EEEEENS5_IJNS4_10UnderscoreESY_SY_EEEEENS4_18SM100_TMA_2SM_LOADENS4_14ComposedLayoutINS4_7SwizzleILi2ELi4ELi3EEENS4_18smem_ptr_flag_bitsILi16EEENST_INS5_IJSB_SH_EEENS5_IJSH_SC_EEEEEEEvNS4_8identityENS4_28SM100_TMA_2SM_LOAD_MULTICASTES1A_vS1B_EENS_8epilogue10collective18CollectiveEpilogueINS1E_23Sm100TmaWarpSpecializedILi3ELi2ELi32ELb1ELb0EEEJNS5_IJNSA_ILi128EEESG_SH_EEENS5_IJNST_IS1J_SC_EENST_ISH_SC_EEEEESJ_SK_SJ_SK_NS1E_6fusion15FusionCallbacksIS1I_NS1O_17LinearCombinationISJ_fSJ_fLNS_15FloatRoundStyleE2EEES1K_S1N_JEEENS4_5SM1004TMEM4LOAD26SM100_TMEM_LOAD_32dp32b32xENS4_13SM90_TMA_LOADES1A_NS4_39AutoVectorizingCopyWithAssumedAlignmentILi128EEENS4_14SM90_TMA_STOREES1A_S20_S20_EEEvvEEEEvNT_6ParamsE)
	.align		4
        /*000c*/ 	.word	index@(__assertfail)
	.align		4
        /*0010*/ 	.word	0x00000000
	.align		4
        /*0014*/ 	.word	0xfffffffe
	.align		4
        /*0018*/ 	.word	0x00000000
	.align		4
        /*001c*/ 	.word	0xfffffffd
	.align		4
        /*0020*/ 	.word	0x00000000
	.align		4
        /*0024*/ 	.word	0xfffffffc


//--------------------- .nv.constant4             --------------------------
	.section	.nv.constant4,"a",@progbits
	.align	8
	.align		8
.nv.constant4:
        /*0000*/ 	.dword	__assertfail
	.align		8
        /*0008*/ 	.dword	__unnamed_1
	.align		8
        /*0010*/ 	.dword	__unnamed_2
	.align		8
        /*0018*/ 	.dword	_ZN40_INTERNAL_b45ae6e8_4_k_cu_08088ae5_209444cuda3std3__45__cpo5beginE
	.align		8
        /*0020*/ 	.dword	_ZN40_INTERNAL_b45ae6e8_4_k_cu_08088ae5_209444cuda3std3__45__cpo3endE
	.align		8
        /*0028*/ 	.dword	_ZN40_INTERNAL_b45ae6e8_4_k_cu_08088ae5_209444cuda3std3__45__cpo6cbeginE
	.align		8
        /*0030*/ 	.dword	_ZN40_INTERNAL_b45ae6e8_4_k_cu_08088ae5_209444cuda3std3__45__cpo4cendE
	.align		8
        /*0038*/ 	.dword	_ZN40_INTERNAL_b45ae6e8_4_k_cu_08088ae5_209444cuda3std3__442_GLOBAL__N__b45ae6e8_4_k_cu_08088ae5_209446ignoreE
	.align		8
        /*0040*/ 	.dword	_ZN40_INTERNAL_b45ae6e8_4_k_cu_08088ae5_209444cuda3std3__419piecewise_constructE
	.align		8
        /*0048*/ 	.dword	_ZN40_INTERNAL_b45ae6e8_4_k_cu_08088ae5_209444cuda3std3__48in_placeE
	.align		8
        /*0050*/ 	.dword	_ZN40_INTERNAL_b45ae6e8_4_k_cu_08088ae5_209444cuda3std6ranges3__45__cpo4swapE
	.align		8
        /*0058*/ 	.dword	_ZN40_INTERNAL_b45ae6e8_4_k_cu_08088ae5_209444cuda3std6ranges3__45__cpo9iter_moveE
	.align		8
        /*0060*/ 	.dword	_ZN40_INTERNAL_b45ae6e8_4_k_cu_08088ae5_209444cute7productE
	.align		8
        /*0068*/ 	.dword	_ZN40_INTERNAL_b45ae6e8_4_k_cu_08088ae5_209444cute1_E
	.align		8
        /*0070*/ 	.dword	$str$25
	.align		8
        /*0078*/ 	.dword	$str$26
	.align		8
        /*0080*/ 	.dword	$str$27
	.align		8
        /*0088*/ 	.dword	$str$28


//--------------------- .text._ZN7cutlass13device_kernelINS_4gemm6kernel13GemmUniversalIN4cute5tupleIJiiiiEEENS1_10collective13CollectiveMmaINS1_35MainloopSm100TmaUmmaWarpSpecializedILi20ELi2ELi4ENS5_IJNS4_1CILi8EEENSA_ILi1EEESC_EEEEENS5_IJNSA_ILi256EEENSA_ILi64EEENSA_ILi32EEEEEENS_6half_tENS5_IJlSC_lEEESJ_SK_NS4_8TiledMMAINS4_8MMA_AtomIJNS4_26SM100_MMA_F16BF16_2x1SM_SSISJ_SJ_fLi256ELi64ELNS4_4UMMA5MajorE0ELSP_0ELNSO_7ScaleInE0ELSQ_0EEEEEENS4_6LayoutINS5_IJSC_SC_SC_EEENS5_IJNSA_ILi0EEESV_SV_EEEEENS5_IJNS4_10UnderscoreESY_SY_EEEEENS4_18SM100_TMA_2SM_LOADENS4_14ComposedLayoutINS4_7SwizzleILi2ELi4ELi3EEENS4_18smem_ptr_flag_bitsILi16EEENST_INS5_IJSB_SH_EEENS5_IJSH_SC_EEEEEEEvNS4_8identityENS4_28SM100_TMA_2SM_LOAD_MULTICASTES1A_vS1B_EENS_8epilogue10collective18CollectiveEpilogueINS1E_23Sm100TmaWarpSpecializedILi3ELi2ELi32ELb1ELb0EEEJNS5_IJNSA_ILi128EEESG_SH_EEENS5_IJNST_IS1J_SC_EENST_ISH_SC_EEEEESJ_SK_SJ_SK_NS1E_6fusion15FusionCallbacksIS1I_NS1O_17LinearCombinationISJ_fSJ_fLNS_15FloatRoundStyleE2EEES1K_S1N_JEEENS4_5SM1004TMEM4LOAD26SM100_TMEM_LOAD_32dp32b32xENS4_13SM90_TMA_LOADES1A_NS4_39AutoVectorizingCopyWithAssumedAlignmentILi128EEENS4_14SM90_TMA_STOREES1A_S20_S20_EEEvvEEEEvNT_6ParamsE --------------------------
	.section	.text._ZN7cutlass13device_kernelINS_4gemm6kernel13GemmUniversalIN4cute5tupleIJiiiiEEENS1_10collective13CollectiveMmaINS1_35MainloopSm100TmaUmmaWarpSpecializedILi20ELi2ELi4ENS5_IJNS4_1CILi8EEENSA_ILi1EEESC_EEEEENS5_IJNSA_ILi256EEENSA_ILi64EEENSA_ILi32EEEEEENS_6half_tENS5_IJlSC_lEEESJ_SK_NS4_8TiledMMAINS4_8MMA_AtomIJNS4_26SM100_MMA_F16BF16_2x1SM_SSISJ_SJ_fLi256ELi64ELNS4_4UMMA5MajorE0ELSP_0ELNSO_7ScaleInE0ELSQ_0EEEEEENS4_6LayoutINS5_IJSC_SC_SC_EEENS5_IJNSA_ILi0EEESV_SV_EEEEENS5_IJNS4_10UnderscoreESY_SY_EEEEENS4_18SM100_TMA_2SM_LOADENS4_14ComposedLayoutINS4_7SwizzleILi2ELi4ELi3EEENS4_18smem_ptr_flag_bitsILi16EEENST_INS5_IJSB_SH_EEENS5_IJSH_SC_EEEEEEEvNS4_8identityENS4_28SM100_TMA_2SM_LOAD_MULTICASTES1A_vS1B_EENS_8epilogue10collective18CollectiveEpilogueINS1E_23Sm100TmaWarpSpecializedILi3ELi2ELi32ELb1ELb0EEEJNS5_IJNSA_ILi128EEESG_SH_EEENS5_IJNST_IS1J_SC_EENST_ISH_SC_EEEEESJ_SK_SJ_SK_NS1E_6fusion15FusionCallbacksIS1I_NS1O_17LinearCombinationISJ_fSJ_fLNS_15FloatRoundStyleE2EEES1K_S1N_JEEENS4_5SM1004TMEM4LOAD26SM100_TMEM_LOAD_32dp32b32xENS4_13SM90_TMA_LOADES1A_NS4_39AutoVectorizingCopyWithAssumedAlignmentILi128EEENS4_14SM90_TMA_STOREES1A_S20_S20_EEEvvEEEEvNT_6ParamsE,"ax",@progbits
	.align	128
.text._ZN7cutlass13device_kernelINS_4gemm6kernel13GemmUniversalIN4cute5tupleIJiiiiEEENS1_10collective13CollectiveMmaINS1_35MainloopSm100TmaUmmaWarpSpecializedILi20ELi2ELi4ENS5_IJNS4_1CILi8EEENSA_ILi1EEESC_EEEEENS5_IJNSA_ILi256EEENSA_ILi64EEENSA_ILi32EEEEEENS_6half_tENS5_IJlSC_lEEESJ_SK_NS4_8TiledMMAINS4_8MMA_AtomIJNS4_26SM100_MMA_F16BF16_2x1SM_SSISJ_SJ_fLi256ELi64ELNS4_4UMMA5MajorE0ELSP_0ELNSO_7ScaleInE0ELSQ_0EEEEEENS4_6LayoutINS5_IJSC_SC_SC_EEENS5_IJNSA_ILi0EEESV_SV_EEEEENS5_IJNS4_10UnderscoreESY_SY_EEEEENS4_18SM100_TMA_2SM_LOADENS4_14ComposedLayoutINS4_7SwizzleILi2ELi4ELi3EEENS4_18smem_ptr_flag_bitsILi16EEENST_INS5_IJSB_SH_EEENS5_IJSH_SC_EEEEEEEvNS4_8identityENS4_28SM100_TMA_2SM_LOAD_MULTICASTES1A_vS1B_EENS_8epilogue10collective18CollectiveEpilogueINS1E_23Sm100TmaWarpSpecializedILi3ELi2ELi32ELb1ELb0EEEJNS5_IJNSA_ILi128EEESG_SH_EEENS5_IJNST_IS1J_SC_EENST_ISH_SC_EEEEESJ_SK_SJ_SK_NS1E_6fusion15FusionCallbacksIS1I_NS1O_17LinearCombinationISJ_fSJ_fLNS_15FloatRoundStyleE2EEES1K_S1N_JEEENS4_5SM1004TMEM4LOAD26SM100_TMEM_LOAD_32dp32b32xENS4_13SM90_TMA_LOADES1A_NS4_39AutoVectorizingCopyWithAssumedAlignmentILi128EEENS4_14SM90_TMA_STOREES1A_S20_S20_EEEvvEEEEvNT_6ParamsE:
        .type           _ZN7cutlass13device_kernelINS_4gemm6kernel13GemmUniversalIN4cute5tupleIJiiiiEEENS1_10collective13CollectiveMmaINS1_35MainloopSm100TmaUmmaWarpSpecializedILi20ELi2ELi4ENS5_IJNS4_1CILi8EEENSA_ILi1EEESC_EEEEENS5_IJNSA_ILi256EEENSA_ILi64EEENSA_ILi32EEEEEENS_6half_tENS5_IJlSC_lEEESJ_SK_NS4_8TiledMMAINS4_8MMA_AtomIJNS4_26SM100_MMA_F16BF16_2x1SM_SSISJ_SJ_fLi256ELi64ELNS4_4UMMA5MajorE0ELSP_0ELNSO_7ScaleInE0ELSQ_0EEEEEENS4_6LayoutINS5_IJSC_SC_SC_EEENS5_IJNSA_ILi0EEESV_SV_EEEEENS5_IJNS4_10UnderscoreESY_SY_EEEEENS4_18SM100_TMA_2SM_LOADENS4_14ComposedLayoutINS4_7SwizzleILi2ELi4ELi3EEENS4_18smem_ptr_flag_bitsILi16EEENST_INS5_IJSB_SH_EEENS5_IJSH_SC_EEEEEEEvNS4_8identityENS4_28SM100_TMA_2SM_LOAD_MULTICASTES1A_vS1B_EENS_8epilogue10collective18CollectiveEpilogueINS1E_23Sm100TmaWarpSpecializedILi3ELi2ELi32ELb1ELb0EEEJNS5_IJNSA_ILi128EEESG_SH_EEENS5_IJNST_IS1J_SC_EENST_ISH_SC_EEEEESJ_SK_SJ_SK_NS1E_6fusion15FusionCallbacksIS1I_NS1O_17LinearCombinationISJ_fSJ_fLNS_15FloatRoundStyleE2EEES1K_S1N_JEEENS4_5SM1004TMEM4LOAD26SM100_TMEM_LOAD_32dp32b32xENS4_13SM90_TMA_LOADES1A_NS4_39AutoVectorizingCopyWithAssumedAlignmentILi128EEENS4_14SM90_TMA_STOREES1A_S20_S20_EEEvvEEEEvNT_6ParamsE,@function
        .size           _ZN7cutlass13device_kernelINS_4gemm6kernel13GemmUniversalIN4cute5tupleIJiiiiEEENS1_10collective13CollectiveMmaINS1_35MainloopSm100TmaUmmaWarpSpecializedILi20ELi2ELi4ENS5_IJNS4_1CILi8EEENSA_ILi1EEESC_EEEEENS5_IJNSA_ILi256EEENSA_ILi64EEENSA_ILi32EEEEEENS_6half_tENS5_IJlSC_lEEESJ_SK_NS4_8TiledMMAINS4_8MMA_AtomIJNS4_26SM100_MMA_F16BF16_2x1SM_SSISJ_SJ_fLi256ELi64ELNS4_4UMMA5MajorE0ELSP_0ELNSO_7ScaleInE0ELSQ_0EEEEEENS4_6LayoutINS5_IJSC_SC_SC_EEENS5_IJNSA_ILi0EEESV_SV_EEEEENS5_IJNS4_10UnderscoreESY_SY_EEEEENS4_18SM100_TMA_2SM_LOADENS4_14ComposedLayoutINS4_7SwizzleILi2ELi4ELi3EEENS4_18smem_ptr_flag_bitsILi16EEENST_INS5_IJSB_SH_EEENS5_IJSH_SC_EEEEEEEvNS4_8identityENS4_28SM100_TMA_2SM_LOAD_MULTICASTES1A_vS1B_EENS_8epilogue10collective18CollectiveEpilogueINS1E_23Sm100TmaWarpSpecializedILi3ELi2ELi32ELb1ELb0EEEJNS5_IJNSA_ILi128EEESG_SH_EEENS5_IJNST_IS1J_SC_EENST_ISH_SC_EEEEESJ_SK_SJ_SK_NS1E_6fusion15FusionCallbacksIS1I_NS1O_17LinearCombinationISJ_fSJ_fLNS_15FloatRoundStyleE2EEES1K_S1N_JEEENS4_5SM1004TMEM4LOAD26SM100_TMEM_LOAD_32dp32b32xENS4_13SM90_TMA_LOADES1A_NS4_39AutoVectorizingCopyWithAssumedAlignmentILi128EEENS4_14SM90_TMA_STOREES1A_S20_S20_EEEvvEEEEvNT_6ParamsE,(.L_x_224 - _ZN7cutlass13device_kernelINS_4gemm6kernel13GemmUniversalIN4cute5tupleIJiiiiEEENS1_10collective13CollectiveMmaINS1_35MainloopSm100TmaUmmaWarpSpecializedILi20ELi2ELi4ENS5_IJNS4_1CILi8EEENSA_ILi1EEESC_EEEEENS5_IJNSA_ILi256EEENSA_ILi64EEENSA_ILi32EEEEEENS_6half_tENS5_IJlSC_lEEESJ_SK_NS4_8TiledMMAINS4_8MMA_AtomIJNS4_26SM100_MMA_F16BF16_2x1SM_SSISJ_SJ_fLi256ELi64ELNS4_4UMMA5MajorE0ELSP_0ELNSO_7ScaleInE0ELSQ_0EEEEEENS4_6LayoutINS5_IJSC_SC_SC_EEENS5_IJNSA_ILi0EEESV_SV_EEEEENS5_IJNS4_10UnderscoreESY_SY_EEEEENS4_18SM100_TMA_2SM_LOADENS4_14ComposedLayoutINS4_7SwizzleILi2ELi4ELi3EEENS4_18smem_ptr_flag_bitsILi16EEENST_INS5_IJSB_SH_EEENS5_IJSH_SC_EEEEEEEvNS4_8identityENS4_28SM100_TMA_2SM_LOAD_MULTICASTES1A_vS1B_EENS_8epilogue10collective18CollectiveEpilogueINS1E_23Sm100TmaWarpSpecializedILi3ELi2ELi32ELb1ELb0EEEJNS5_IJNSA_ILi128EEESG_SH_EEENS5_IJNST_IS1J_SC_EENST_ISH_SC_EEEEESJ_SK_SJ_SK_NS1E_6fusion15FusionCallbacksIS1I_NS1O_17LinearCombinationISJ_fSJ_fLNS_15FloatRoundStyleE2EEES1K_S1N_JEEENS4_5SM1004TMEM4LOAD26SM100_TMEM_LOAD_32dp32b32xENS4_13SM90_TMA_LOADES1A_NS4_39AutoVectorizingCopyWithAssumedAlignmentILi128EEENS4_14SM90_TMA_STOREES1A_S20_S20_EEEvvEEEEvNT_6ParamsE)
        .other          _ZN7cutlass13device_kernelINS_4gemm6kernel13GemmUniversalIN4cute5tupleIJiiiiEEENS1_10collective13CollectiveMmaINS1_35MainloopSm100TmaUmmaWarpSpecializedILi20ELi2ELi4ENS5_IJNS4_1CILi8EEENSA_ILi1EEESC_EEEEENS5_IJNSA_ILi256EEENSA_ILi64EEENSA_ILi32EEEEEENS_6half_tENS5_IJlSC_lEEESJ_SK_NS4_8TiledMMAINS4_8MMA_AtomIJNS4_26SM100_MMA_F16BF16_2x1SM_SSISJ_SJ_fLi256ELi64ELNS4_4UMMA5MajorE0ELSP_0ELNSO_7ScaleInE0ELSQ_0EEEEEENS4_6LayoutINS5_IJSC_SC_SC_EEENS5_IJNSA_ILi0EEESV_SV_EEEEENS5_IJNS4_10UnderscoreESY_SY_EEEEENS4_18SM100_TMA_2SM_LOADENS4_14ComposedLayoutINS4_7SwizzleILi2ELi4ELi3EEENS4_18smem_ptr_flag_bitsILi16EEENST_INS5_IJSB_SH_EEENS5_IJSH_SC_EEEEEEEvNS4_8identityENS4_28SM100_TMA_2SM_LOAD_MULTICASTES1A_vS1B_EENS_8epilogue10collective18CollectiveEpilogueINS1E_23Sm100TmaWarpSpecializedILi3ELi2ELi32ELb1ELb0EEEJNS5_IJNSA_ILi128EEESG_SH_EEENS5_IJNST_IS1J_SC_EENST_ISH_SC_EEEEESJ_SK_SJ_SK_NS1E_6fusion15FusionCallbacksIS1I_NS1O_17LinearCombinationISJ_fSJ_fLNS_15FloatRoundStyleE2EEES1K_S1N_JEEENS4_5SM1004TMEM4LOAD26SM100_TMEM_LOAD_32dp32b32xENS4_13SM90_TMA_LOADES1A_NS4_39AutoVectorizingCopyWithAssumedAlignmentILi128EEENS4_14SM90_TMA_STOREES1A_S20_S20_EEEvvEEEEvNT_6ParamsE,@"STO_CUDA_ENTRY STV_DEFAULT"
_ZN7cutlass13device_kernelINS_4gemm6kernel13GemmUniversalIN4cute5tupleIJiiiiEEENS1_10collective13CollectiveMmaINS1_35MainloopSm100TmaUmmaWarpSpecializedILi20ELi2ELi4ENS5_IJNS4_1CILi8EEENSA_ILi1EEESC_EEEEENS5_IJNSA_ILi256EEENSA_ILi64EEENSA_ILi32EEEEEENS_6half_tENS5_IJlSC_lEEESJ_SK_NS4_8TiledMMAINS4_8MMA_AtomIJNS4_26SM100_MMA_F16BF16_2x1SM_SSISJ_SJ_fLi256ELi64ELNS4_4UMMA5MajorE0ELSP_0ELNSO_7ScaleInE0ELSQ_0EEEEEENS4_6LayoutINS5_IJSC_SC_SC_EEENS5_IJNSA_ILi0EEESV_SV_EEEEENS5_IJNS4_10UnderscoreESY_SY_EEEEENS4_18SM100_TMA_2SM_LOADENS4_14ComposedLayoutINS4_7SwizzleILi2ELi4ELi3EEENS4_18smem_ptr_flag_bitsILi16EEENST_INS5_IJSB_SH_EEENS5_IJSH_SC_EEEEEEEvNS4_8identityENS4_28SM100_TMA_2SM_LOAD_MULTICASTES1A_vS1B_EENS_8epilogue10collective18CollectiveEpilogueINS1E_23Sm100TmaWarpSpecializedILi3ELi2ELi32ELb1ELb0EEEJNS5_IJNSA_ILi128EEESG_SH_EEENS5_IJNST_IS1J_SC_EENST_ISH_SC_EEEEESJ_SK_SJ_SK_NS1E_6fusion15FusionCallbacksIS1I_NS1O_17LinearCombinationISJ_fSJ_fLNS_15FloatRoundStyleE2EEES1K_S1N_JEEENS4_5SM1004TMEM4LOAD26SM100_TMEM_LOAD_32dp32b32xENS4_13SM90_TMA_LOADES1A_NS4_39AutoVectorizingCopyWithAssumedAlignmentILi128EEENS4_14SM90_TMA_STOREES1A_S20_S20_EEEvvEEEEvNT_6ParamsE:
[----:B------:R-:W1:Y:S01]  /*0000*/  LDC R1, c[0x0][0x37c] ;  /* 0x0000df00ff017b82 */ /* 0x000e620000000800 */
[----:B------:R-:W2:Y:S01]  /*0010*/  S2R R92, SR_TID.X ;  /* 0x00000000005c7919 */ /* 0x000ea20000002100 */
[----:B------:R-:W3:Y:S06]  /*0020*/  LDCU.64 UR8, c[0x0][0x890] ;  /* 0x00011200ff0877ac */ /* 0x000eec0008000a00 */
[----:B------:R-:W4:Y:S01]  /*0030*/  S2UR UR4, SR_CgaCtaId ;  /* 0x00000000000479c3 */ /* 0x000f220000008800 */
[----:B------:R-:W-:Y:S02]  /*0040*/  PRMT R84, RZ, 0x7610, R84 ;  /* 0x00007610ff547816 */ /* 0x000fe40000000054 */
[----:B------:R-:W-:Y:S01]  /*0050*/  ELECT P1, URZ, PT ;  /* 0x0000000000ff782f */ /* 0x000fe20003820000 */
[----:B---3--:R-:W-:-:S04]  /*0060*/  UISETP.NE.U32.AND UP0, UPT, UR8, URZ, UPT ;  /* 0x000000ff0800728c */ /* 0x008fc8000bf05070 */
[----:B------:R-:W-:Y:S02]  /*0070*/  UISETP.NE.AND.EX UP0, UPT, UR9, URZ, UPT, UP0 ;  /* 0x000000ff0900728c */ /* 0x000fe4000bf05300 */
[----:B----4-:R-:W-:Y:S02]  /*0080*/  ULOP3.LUT UR34, UR4, 0x1, URZ, 0xc0, !UPT ;  /* 0x0000000104227892 */ /* 0x010fe4000f8ec0ff */
[----:B------:R-:W-:Y:S01]  /*0090*/  ULOP3.LUT UR37, UR4, 0x1, URZ, 0x3c, !UPT ;  /* 0x0000000104257892 */ /* 0x000fe2000f8e3cff */
[----:B--2---:R-:W-:-:S05]  /*00a0*/  SHF.R.U32.HI R85, RZ, 0x5, R92 ;  /* 0x00000005ff557819 */ /* 0x004fca000001165c */
[----:B------:R-:W2:Y:S02]  /*00b0*/  SHFL.IDX PT, R0, R85, RZ, 0x1f ;  /* 0x00001fff55007589 */ /* 0x000ea400000e0000 */
[----:B--2---:R-:W-:Y:S01]  /*00c0*/  R2UR UR20, R0 ;  /* 0x00000000001472ca */ /* 0x004fe200000e0000 */
[----:B-1----:R-:W-:-:S14]  /*00d0*/  BRA.U UP0, `(.L_x_0) ;  /* 0x0000000100307547 */ /* 0x002fdc000b800000 */
[----:B------:R-:W1:Y:S02]  /*00e0*/  LDCU.64 UR4, c[0x0][0x888] ;  /* 0x00011100ff0477ac */ /* 0x000e640008000a00 */
[----:B-1----:R-:W-:-:S04]  /*00f0*/  UISETP.NE.U32.AND UP0, UPT, UR4, URZ, UPT ;  /* 0x000000ff0400728c */ /* 0x002fc8000bf05070 */
[----:B------:R-:W-:-:S09]  /*0100*/  UISETP.NE.AND.EX UP0, UPT, UR5, URZ, UPT, UP0 ;  /* 0x000000ff0500728c */ /* 0x000fd2000bf05300 */
[----:B------:R-:W-:Y:S05]  /*0110*/  BRA.U !UP0, `(.L_x_1) ;  /* 0x0000000108147547 */ /* 0x000fea000b800000 */
[----:B------:R-:W1:Y:S01]  /*0120*/  LDC.64 R2, c[0x0][0x888] ;  /* 0x00022200ff027b82 */ /* 0x000e620000000a00 */
[----:B------:R-:W1:Y:S02]  /*0130*/  LDCU.64 UR4, c[0x0][0x358] ;  /* 0x00006b00ff0477ac */ /* 0x000e640008000a00 */
[----:B-1----:R1:W5:Y:S01]  /*0140*/  LDG.E R41, desc[UR4][R2.64] ;  /* 0x0000000402297981 */ /* 0x002362000c1e1900 */
[----:B------:R-:W-:Y:S01]  /*0150*/  HFMA2 R84, -RZ, RZ, 0, 5.9604644775390625e-08 ;  /* 0x00000001ff547431 */ /* 0x000fe200000001ff */
[----:B------:R-:W-:Y:S05]  /*0160*/  BRA `(.L_x_0) ;  /* 0x00000000000c7947 */ /* 0x000fea0003800000 */
.L_x_1:
[----:B------:R-:W1:Y:S01]  /*0170*/  LDCU UR4, c[0x0][0x880] ;  /* 0x00011000ff0477ac */ /* 0x000e620008000800 */
[----:B------:R-:W-:Y:S01]  /*0180*/  HFMA2 R84, -RZ, RZ, 0, 5.9604644775390625e-08 ;  /* 0x00000001ff547431 */ /* 0x000fe200000001ff */
[----:B-1----:R-:W-:-:S07]  /*0190*/  MOV R41, UR4 ;  /* 0x0000000400297c02 */ /* 0x002fce0008000f00 */
.L_x_0:
[----:B------:R-:W2:Y:S02]  /*01a0*/  LDCU.64 UR4, c[0x0][0x8b0] ;  /* 0x00011600ff0477ac */ /* 0x000ea40008000a00 */
[----:B--2---:R-:W-:-:S04]  /*01b0*/  UISETP.NE.U32.AND UP0, UPT, UR4, URZ, UPT ;  /* 0x000000ff0400728c */ /* 0x004fc8000bf05070 */
[----:B------:R-:W-:-:S09]  /*01c0*/  UISETP.NE.AND.EX UP0, UPT, UR5, URZ, UPT, UP0 ;  /* 0x000000ff0500728c */ /* 0x000fd2000bf05300 */
[----:B------:R-:W-:Y:S05]  /*01d0*/  BRA.U UP0, `(.L_x_2) ;  /* 0x0000000100287547 */ /* 0x000fea000b800000 */
[----:B------:R-:W2:Y:S02]  /*01e0*/  LDCU.64 UR4, c[0x0][0x8a8] ;  /* 0x00011500ff0477ac */ /* 0x000ea40008000a00 */
[----:B--2---:R-:W-:-:S04]  /*01f0*/  UISETP.NE.U32.AND UP0, UPT, UR4, URZ, UPT ;  /* 0x000000ff0400728c */ /* 0x004fc8000bf05070 */
[----:B------:R-:W-:-:S09]  /*0200*/  UISETP.NE.AND.EX UP0, UPT, UR5, URZ, UPT, UP0 ;  /* 0x000000ff0500728c */ /* 0x000fd2000bf05300 */
[----:B------:R-:W-:Y:S05]  /*0210*/  BRA.U !UP0, `(.L_x_3) ;  /* 0x0000000108107547 */ /* 0x000fea000b800000 */
[----:B------:R-:W2:Y:S01]  /*0220*/  LDC.64 R38, c[0x0][0x8a8] ;  /* 0x00022a00ff267b82 */ /* 0x000ea20000000a00 */
[----:B------:R-:W2:Y:S02]  /*0230*/  LDCU.64 UR4, c[0x0][0x358] ;  /* 0x00006b00ff0477ac */ /* 0x000ea40008000a00 */
[----:B--2---:R2:W5:Y:S01]  /*0240*/  LDG.E R38, desc[UR4][R38.64] ;  /* 0x0000000426267981 */ /* 0x004562000c1e1900 */
[----:B------:R-:W-:Y:S05]  /*0250*/  BRA `(.L_x_2) ;  /* 0x0000000000087947 */ /* 0x000fea0003800000 */
.L_x_3:
[----:B------:R-:W2:Y:S02]  /*0260*/  LDCU UR4, c[0x0][0x8a0] ;  /* 0x00011400ff0477ac */ /* 0x000ea40008000800 */
[----:B--2---:R-:W-:Y:S02]  /*0270*/  MOV R38, UR4 ;  /* 0x0000000400267c02 */ /* 0x004fe40008000f00 */
.L_x_2:
[----:B------:R-:W-:Y:S01]  /*0280*/  IMAD.U32 R0, RZ, RZ, UR20 ;  /* 0x00000014ff007e24 */ /* 0x000fe2000f8e00ff */
[----:B------:R-:W-:Y:S04]  /*0290*/  BSSY.RECONVERGENT B0, `(.L_x_4) ;  /* 0x000000c000007945 */ /* 0x000fe80003800200 */
[C---:B------:R-:W-:Y:S02]  /*02a0*/  ISETP.NE.OR P2, PT, R0.reuse, 0x1, !P1 ;  /* 0x000000010000780c */ /* 0x040fe40004f45670 */
[----:B------:R-:W-:-:S11]  /*02b0*/  ISETP.NE.OR P0, PT, R0, 0x3, !P1 ;  /* 0x000000030000780c */ /* 0x000fd60004f05670 */
[----:B------:R-:W-:Y:S05]  /*02c0*/  @P2 BRA `(.L_x_5) ;  /* 0x0000000000202947 */ /* 0x000fea0003800000 */
[----:B------:R-:W3:Y:S02]  /*02d0*/  LDCU.64 UR4, c[0x0][0x348] ;  /* 0x00006900ff0477ac */ /* 0x000ee40008000a00 */
[----:B---3--:R-:W-:Y:S02]  /*02e0*/  UIADD3 UR6, UP1, UPT, UR4, 0x80, URZ ;  /* 0x0000008004067890 */ /* 0x008fe4000ff3e0ff */
[----:B------:R-:W-:Y:S02]  /*02f0*/  UIADD3 UR4, UP0, UPT, UR4, 0x180, URZ ;  /* 0x0000018004047890 */ /* 0x000fe4000ff1e0ff */
[----:B------:R-:W-:Y:S02]  /*0300*/  UIADD3.X UR7, UPT, UPT, URZ, UR5, URZ, UP1, !UPT ;  /* 0x00000005ff077290 */ /* 0x000fe40008ffe4ff */
[----:B------:R-:W-:-:S07]  /*0310*/  UIADD3.X UR5, UPT, UPT, URZ, UR5, URZ, UP0, !UPT ;  /* 0x00000005ff057290 */ /* 0x000fce00087fe4ff */
[----:B------:R3:W-:Y:S02]  /*0320*/  UTMACCTL.PF [UR6] ;  /* 0x00000000060079b9 */ /* 0x0007e40008040000 */
[----:B------:R3:W-:Y:S02]  /*0330*/  UTMACCTL.PF [UR4] ;  /* 0x00000000040079b9 */ /* 0x0007e40008040000 */
[----:B---3--:R-:W-:Y:S01]  /*0340*/  NOP ;  /* 0x0000000000007918 */ /* 0x008fe20000000000 */
.L_x_5:
[----:B------:R-:W-:Y:S05]  /*0350*/  BSYNC.RECONVERGENT B0 ;  /* 0x0000000000007941 */ /* 0x000fea0003800200 */
.L_x_4:
[----:B------:R-:W-:Y:S04]  /*0360*/  BSSY.RECONVERGENT B0, `(.L_x_6) ;  /* 0x000000a000007945 */ /* 0x000fe80003800200 */
        /* <DEDUP_REMOVED lines=9> */
.L_x_7:
[----:B------:R-:W-:Y:S05]  /*0400*/  BSYNC.RECONVERGENT B0 ;  /* 0x0000000000007941 */ /* 0x000fea0003800200 */
.L_x_6:
[----:B------:R-:W3:Y:S01]  /*0410*/  LDCU.64 UR4, c[0x0][0x888] ;  /* 0x00011100ff0477ac */ /* 0x000ee20008000a00 */
[----:B------:R-:W-:Y:S02]  /*0420*/  UISETP.EQ.U32.AND UP2, UPT, UR8, URZ, UPT ;  /* 0x000000ff0800728c */ /* 0x000fe4000bf42070 */
[----:B------:R-:W-:Y:S02]  /*0430*/  UPLOP3.LUT UP4, UPT, UPT, UPT, UPT, 0x80, 0x8 ;  /* 0x000000000008789c */ /* 0x000fe40003f8f070 */
[----:B---3--:R-:W-:-:S04]  /*0440*/  UISETP.NE.U32.AND UP0, UPT, UR4, URZ, UPT ;  /* 0x000000ff0400728c */ /* 0x008fc8000bf05070 */
[----:B------:R-:W-:-:S04]  /*0450*/  UISETP.NE.AND.EX UP1, UPT, UR5, URZ, UPT, UP0 ;  /* 0x000000ff0500728c */ /* 0x000fc8000bf25300 */
[----:B------:R-:W-:-:S04]  /*0460*/  UISETP.EQ.OR.EX UP3, UPT, UR9, URZ, !UP1, UP2 ;  /* 0x000000ff0900728c */ /* 0x000fc8000cf62720 */
[----:B------:R-:W-:-:S06]  /*0470*/  UP2UR UR4, UPR, URZ, 0x8 ;  /* 0x00000008ff047883 */ /* 0x000fcc0008000000 */
[----:B------:R-:W-:Y:S01]  /*0480*/  MOV R88, UR4 ;  /* 0x0000000400587c02 */ /* 0x000fe20008000f00 */
[----:B------:R-:W-:Y:S06]  /*0490*/  BRA.U !UP3, `(.L_x_8) ;  /* 0x000000010b207547 */ /* 0x000fec000b800000 */
[----:B------:R-:W-:Y:S01]  /*04a0*/  UISETP.NE.U32.AND UP2, UPT, UR8, URZ, UPT ;  /* 0x000000ff0800728c */ /* 0x000fe2000bf45070 */
[----:B-----5:R-:W-:Y:S01]  /*04b0*/  FSETP.NEU.AND P0, PT, R41, RZ, PT ;  /* 0x000000ff2900720b */ /* 0x020fe20003f0d000 */
[----:B------:R-:W-:Y:S02]  /*04c0*/  USEL UR4, URZ, 0xffffffff, UP1 ;  /* 0xffffffffff047887 */ /* 0x000fe40008800000 */
[----:B------:R-:W-:-:S10]  /*04d0*/  UISETP.NE.AND.EX UP2, UPT, UR9, URZ, UPT, UP2 ;  /* 0x000000ff0900728c */ /* 0x000fd4000bf45320 */
[----:B------:R-:W-:Y:S01]  /*04e0*/  VOTEU.ANY UP0, P0 ;  /* 0x0000000000ff7886 */ /* 0x000fe20000000100 */
[----:B------:R-:W-:-:S04]  /*04f0*/  @!UP2 USEL UR4, URZ, 0xffffffff, UP0 ;  /* 0xffffffffff04a887 */ /* 0x000fc80008000000 */
[----:B------:R-:W-:-:S04]  /*0500*/  ULOP3.LUT UR4, UR4, 0x1, URZ, 0xc0, !UPT ;  /* 0x0000000104047892 */ /* 0x000fc8000f8ec0ff */
[----:B------:R-:W-:-:S11]  /*0510*/  UISETP.NE.U32.AND UP4, UPT, UR4, 0x1, UPT ;  /* 0x000000010400788c */ /* 0x000fd6000bf85070 */
.L_x_8:
[----:B------:R-:W3:Y:S01]  /*0520*/  SHFL.IDX PT, R0, R85, RZ, 0x1f ;  /* 0x00001fff55007589 */ /* 0x000ee200000e0000 */
[----:B------:R-:W-:-:S04]  /*0530*/  UISETP.NE.AND UP0, UPT, UR20, 0x2, UPT ;  /* 0x000000021400788c */ /* 0x000fc8000bf05270 */
[----:B------:R-:W-:Y:S02]  /*0540*/  UISETP.EQ.AND UP2, UPT, UR34, URZ, !UP0 ;  /* 0x000000ff2200728c */ /* 0x000fe4000c742270 */
[----:B------:R-:W-:-:S04]  /*0550*/  USEL UR35, URZ, 0x1, UP0 ;  /* 0x00000001ff237887 */ /* 0x000fc80008000000 */
[----:B------:R-:W-:Y:S02]  /*0560*/  PLOP3.LUT P3, PT, P1, PT, UP2, 0x80, 0x8 ;  /* 0x000000000008781c */ /* 0x000fe40000f6f028 */
[----:B---3--:R-:W-:-:S13]  /*0570*/  ISETP.NE.AND P0, PT, R0, RZ, PT ;  /* 0x000000ff0000720c */ /* 0x008fda0003f05270 */
[----:B------:R-:W-:Y:S05]  /*0580*/  @P0 BRA `(.L_x_9) ;  /* 0x0000000000e40947 */ /* 0x000fea0003800000 */
[----:B------:R-:W-:Y:S01]  /*0590*/  ELECT P0, URZ, PT ;  /* 0x0000000000ff782f */ /* 0x000fe20003800000 */
[----:B------:R-:W-:-:S12]  /*05a0*/  BSSY.RECONVERGENT B0, `(.L_x_9) ;  /* 0x0000037000007945 */ /* 0x000fd80003800200 */
[----:B------:R-:W-:Y:S05]  /*05b0*/  @!P0 BRA `(.L_x_10) ;  /* 0x0000000000d48947 */ /* 0x000fea0003800000 */
[----:B------:R-:W3:Y:S01]  /*05c0*/  S2UR UR5, SR_CgaCtaId ;  /* 0x00000000000579c3 */ /* 0x000ee20000008800 */
[----:B------:R-:W-:Y:S01]  /*05d0*/  UMOV UR4, 0x400 ;  /* 0x0000040000047882 */ /* 0x000fe20000000000 */
[----:B------:R-:W-:Y:S01]  /*05e0*/  UMOV UR8, 0x1 ;  /* 0x0000000100087882 */ /* 0x000fe20000000000 */
[----:B------:R-:W-:Y:S01]  /*05f0*/  UMOV UR6, 0x4 ;  /* 0x0000000400067882 */ /* 0x000fe20000000000 */
[----:B------:R-:W-:-:S04]  /*0600*/  UIADD3 UR8, UPT, UPT, -UR8, 0x100000, URZ ;  /* 0x0010000008087890 */ /* 0x000fc8000fffe1ff */
[----:B------:R-:W-:Y:S02]  /*0610*/  USHF.L.U32 UR9, UR8, 0xb, URZ ;  /* 0x0000000b08097899 */ /* 0x000fe400080006ff */
[----:B------:R-:W-:Y:S02]  /*0620*/  USHF.L.U32 UR8, UR8, 0x1, URZ ;  /* 0x0000000108087899 */ /* 0x000fe400080006ff */
[----:B------:R-:W-:-:S04]  /*0630*/  UIADD3 UR6, UPT, UPT, -UR6, 0x100000, URZ ;  /* 0x0010000006067890 */ /* 0x000fc8000fffe1ff */
[----:B------:R-:W-:Y:S02]  /*0640*/  USHF.L.U32 UR7, UR6, 0xb, URZ ;  /* 0x0000000b06077899 */ /* 0x000fe400080006ff */
[----:B------:R-:W-:Y:S02]  /*0650*/  USHF.L.U32 UR6, UR6, 0x1, URZ ;  /* 0x0000000106067899 */ /* 0x000fe400080006ff */
[----:B---3--:R-:W-:Y:S01]  /*0660*/  ULEA UR4, UR5, UR4, 0x18 ;  /* 0x0000000405047291 */ /* 0x008fe2000f8ec0ff */
[----:B------:R-:W3:Y:S11]  /*0670*/  FENCE.VIEW.ASYNC.S ;  /* 0x00000000000073c6 */ /* 0x000ef60000000000 */
[----:B---3--:R3:W4:Y:S01]  /*0680*/  SYNCS.EXCH.64 URZ, [UR4], UR8 ;  /* 0x0000000804ff75b2 */ /* 0x0087220008000100 */
[----:B------:R3:W1:Y:S01]  /*0690*/  SYNCS.EXCH.64 URZ, [UR4+0xa0], UR6 ;  /* 0x0000a00604ff75b2 */ /* 0x0006620008000100 */
        /* <DEDUP_REMOVED lines=37> */
[----:B------:R3:W1:Y:S02]  /*08f0*/  SYNCS.EXCH.64 URZ, [UR4+0x138], UR6 ;  /* 0x0001380604ff75b2 */ /* 0x0006640008000100 */
[----:B---34-:R-:W-:Y:S01]  /*0900*/  NOP ;  /* 0x0000000000007918 */ /* 0x018fe20000000000 */
.L_x_10:
[----:B------:R-:W-:Y:S05]  /*0910*/  BSYNC.RECONVERGENT B0 ;  /* 0x0000000000007941 */ /* 0x000fea0003800200 */
.L_x_9:
[----:B------:R-:W3:Y:S01]  /*0920*/  SHFL.IDX PT, R0, R85, RZ, 0x1f ;  /* 0x00001fff55007589 */ /* 0x000ee200000e0000 */
[----:B------:R-:W-:Y:S01]  /*0930*/  NOP ;  /* 0x0000000000007918 */ /* 0x000fe20000000000 */
[----:B---3--:R-:W-:-:S13]  /*0940*/  ISETP.NE.AND P0, PT, R0, 0x1, PT ;  /* 0x000000010000780c */ /* 0x008fda0003f05270 */
[----:B------:R-:W-:Y:S05]  /*0950*/  @P0 BRA `(.L_x_11) ;  /* 0x0000000000500947 */ /* 0x000fea0003800000 */
        /* <DEDUP_REMOVED lines=9> */
[----:B------:R-:W-:Y:S01]  /*09f0*/  USHF.L.U32 UR6, UR6, 0x1, URZ ;  /* 0x0000000106067899 */ /* 0x000fe200080006ff */
[----:B------:R-:W-:Y:S01]  /*0a00*/  ELECT P0, URZ, PT ;  /* 0x0000000000ff782f */ /* 0x000fe20003800000 */
[----:B---3--:R-:W-:Y:S01]  /*0a10*/  ULEA UR4, UR5, UR4, 0x18 ;  /* 0x0000000405047291 */ /* 0x008fe2000f8ec0ff */
[----:B------:R-:W3:Y:S11]  /*0a20*/  FENCE.VIEW.ASYNC.S ;  /* 0x00000000000073c6 */ /* 0x000ef60000000000 */
[----:B---3--:R3:W4:Y:S01]  /*0a30*/  SYNCS.EXCH.64 URZ, [UR4+0x140], UR8 ;  /* 0x0001400804ff75b2 */ /* 0x0087220008000100 */
[----:B------:R3:W1:Y:S01]  /*0a40*/  SYNCS.EXCH.64 URZ, [UR4+0x158], UR6 ;  /* 0x0001580604ff75b2 */ /* 0x0006620008000100 */
[----:B------:R3:W1:Y:S01]  /*0a50*/  SYNCS.EXCH.64 URZ, [UR4+0x148], UR8 ;  /* 0x0001480804ff75b2 */ /* 0x0006620008000100 */
[----:B------:R3:W1:Y:S01]  /*0a60*/  SYNCS.EXCH.64 URZ, [UR4+0x160], UR6 ;  /* 0x0001600604ff75b2 */ /* 0x0006620008000100 */
[----:B------:R3:W1:Y:S01]  /*0a70*/  SYNCS.EXCH.64 URZ, [UR4+0x150], UR8 ;  /* 0x0001500804ff75b2 */ /* 0x0006620008000100 */
[----:B------:R3:W1:Y:S01]  /*0a80*/  SYNCS.EXCH.64 URZ, [UR4+0x168], UR6 ;  /* 0x0001680604ff75b2 */ /* 0x0006620008000100 */
[----:B------:R-:W-:Y:S01]  /*0a90*/  NOP ;  /* 0x0000000000007918 */ /* 0x000fe20000000000 */
.L_x_11:
[----:B------:R-:W2:Y:S01]  /*0aa0*/  SHFL.IDX PT, R0, R85, RZ, 0x1f ;  /* 0x00001fff55007589 */ /* 0x000ea200000e0000 */
[----:B------:R-:W-:Y:S01]  /*0ab0*/  NOP ;  /* 0x0000000000007918 */ /* 0x000fe20000000000 */
[----:B--2---:R-:W-:-:S13]  /*0ac0*/  ISETP.NE.AND P0, PT, R0, 0x3, PT ;  /* 0x000000030000780c */ /* 0x004fda0003f05270 */
[----:B------:R-:W-:Y:S05]  /*0ad0*/  @P0 BRA `(.L_x_12) ;  /* 0x0000000000300947 */ /* 0x000fea0003800000 */
[----:B------:R-:W2:Y:S01]  /*0ae0*/  S2UR UR5, SR_CgaCtaId ;  /* 0x00000000000579c3 */ /* 0x000ea20000008800 */
[----:B---3--:R-:W-:Y:S01]  /*0af0*/  UMOV UR6, 0x400 ;  /* 0x0000040000067882 */ /* 0x008fe20000000000 */
[----:B------:R-:W-:Y:S01]  /*0b00*/  UMOV UR4, 0x20 ;  /* 0x0000002000047882 */ /* 0x000fe20000000000 */
[----:B------:R-:W-:Y:S01]  /*0b10*/  ELECT P0, URZ, PT ;  /* 0x0000000000ff782f */ /* 0x000fe20003800000 */
[----:B--2---:R-:W-:Y:S02]  /*0b20*/  ULEA UR6, UR5, UR6, 0x18 ;  /* 0x0000000605067291 */ /* 0x004fe4000f8ec0ff */
[----:B------:R-:W-:-:S04]  /*0b30*/  UIADD3 UR4, UPT, UPT, -UR4, 0x100000, URZ ;  /* 0x0010000004047890 */ /* 0x000fc8000fffe1ff */
[----:B------:R-:W-:Y:S02]  /*0b40*/  USHF.L.U32 UR5, UR4, 0xb, URZ ;  /* 0x0000000b04057899 */ /* 0x000fe400080006ff */
[----:B------:R-:W-:Y:S01]  /*0b50*/  USHF.L.U32 UR4, UR4, 0x1, URZ ;  /* 0x0000000104047899 */ /* 0x000fe200080006ff */
[----:B------:R-:W2:Y:S11]  /*0b60*/  FENCE.VIEW.ASYNC.S ;  /* 0x00000000000073c6 */ /* 0x000eb60000000000 */
[----:B--2---:R2:W3:Y:S01]  /*0b70*/  SYNCS.EXCH.64 URZ, [UR6+0x170], UR4 ;  /* 0x0001700406ff75b2 */ /* 0x0044e20008000100 */
[----:B------:R2:W1:Y:S01]  /*0b80*/  SYNCS.EXCH.64 URZ, [UR6+0x178], UR4 ;  /* 0x0001780406ff75b2 */ /* 0x0004620008000100 */
[----:B------:R-:W-:Y:S01]  /*0b90*/  NOP ;  /* 0x0000000000007918 */ /* 0x000fe20000000000 */
.L_x_12:
[----:B------:R-:W4:Y:S01]  /*0ba0*/  SHFL.IDX PT, R0, R85, RZ, 0x1f ;  /* 0x00001fff55007589 */ /* 0x000f2200000e0000 */
[----:B------:R-:W-:Y:S01]  /*0bb0*/  NOP ;  /* 0x0000000000007918 */ /* 0x000fe20000000000 */
[----:B----4-:R-:W-:-:S13]  /*0bc0*/  ISETP.NE.AND P0, PT, R0, 0x4, PT ;  /* 0x000000040000780c */ /* 0x010fda0003f05270 */
[----:B------:R-:W-:Y:S05]  /*0bd0*/  @P0 BRA `(.L_x_13) ;  /* 0x00000000004c0947 */ /* 0x000fea0003800000 */
[----:B--2---:R-:W2:Y:S01]  /*0be0*/  S2UR UR5, SR_CgaCtaId ;  /* 0x00000000000579c3 */ /* 0x004ea20000008800 */
[----:B---3--:R-:W-:Y:S01]  /*0bf0*/  UMOV UR4, 0x720 ;  /* 0x0000072000047882 */ /* 0x008fe20000000000 */
[----:B------:R-:W-:Y:S01]  /*0c00*/  UMOV UR6, 0x400 ;  /* 0x0000040000067882 */ /* 0x000fe20000000000 */
[----:B------:R-:W-:Y:S01]  /*0c10*/  USEL UR4, UR4, 0x620, UP4 ;  /* 0x0000062004047887 */ /* 0x000fe2000a000000 */
[----:B------:R-:W-:Y:S01]  /*0c20*/  UMOV UR8, 0x1 ;  /* 0x0000000100087882 */ /* 0x000fe20000000000 */
[----:B------:R-:W-:Y:S01]  /*0c30*/  ELECT P0, URZ, PT ;  /* 0x0000000000ff782f */ /* 0x000fe20003800000 */
[----:B------:R-:W-:-:S04]  /*0c40*/  UIADD3 UR8, UPT, UPT, -UR8, 0x100000, URZ ;  /* 0x0010000008087890 */ /* 0x000fc8000fffe1ff */
[----:B------:R-:W-:Y:S02]  /*0c50*/  USHF.L.U32 UR9, UR8, 0xb, URZ ;  /* 0x0000000b08097899 */ /* 0x000fe400080006ff */
[----:B------:R-:W-:Y:S02]  /*0c60*/  USHF.L.U32 UR8, UR8, 0x1, URZ ;  /* 0x0000000108087899 */ /* 0x000fe400080006ff */
[----:B--2---:R-:W-:Y:S02]  /*0c70*/  ULEA UR6, UR5, UR6, 0x18 ;  /* 0x0000000605067291 */ /* 0x004fe4000f8ec0ff */
[----:B------:R-:W-:-:S04]  /*0c80*/  UIADD3 UR4, UPT, UPT, -UR4, 0x100000, URZ ;  /* 0x0010000004047890 */ /* 0x000fc8000fffe1ff */
[----:B------:R-:W-:Y:S02]  /*0c90*/  USHF.L.U32 UR5, UR4, 0xb, URZ ;  /* 0x0000000b04057899 */ /* 0x000fe400080006ff */
[----:B------:R-:W-:Y:S01]  /*0ca0*/  USHF.L.U32 UR4, UR4, 0x1, URZ ;  /* 0x0000000104047899 */ /* 0x000fe200080006ff */
[----:B------:R-:W2:Y:S03]  /*0cb0*/  FENCE.VIEW.ASYNC.S ;  /* 0x00000000000073c6 */ /* 0x000ea60000000000 */
[----:B--2---:R4:W2:Y:S08]  /*0cc0*/  SYNCS.EXCH.64 URZ, [UR6+0x180], UR8 ;  /* 0x0001800806ff75b2 */ /* 0x0048b00008000100 */
[----:B------:R4:W3:Y:S01]  /*0cd0*/  SYNCS.EXCH.64 URZ, [UR6+0x190], UR4 ;  /* 0x0001900406ff75b2 */ /* 0x0008e20008000100 */
[----:B------:R4:W1:Y:S01]  /*0ce0*/  SYNCS.EXCH.64 URZ, [UR6+0x188], UR8 ;  /* 0x0001880806ff75b2 */ /* 0x0008620008000100 */
[----:B------:R4:W1:Y:S02]  /*0cf0*/  SYNCS.EXCH.64 URZ, [UR6+0x198], UR4 ;  /* 0x0001980406ff75b2 */ /* 0x0008640008000100 */
[----:B----4-:R-:W-:Y:S01]  /*0d00*/  NOP ;  /* 0x0000000000007918 */ /* 0x010fe20000000000 */
.L_x_13:
[----:B------:R-:W4:Y:S01]  /*0d10*/  SHFL.IDX PT, R0, R85, RZ, 0x1f ;  /* 0x00001fff55007589 */ /* 0x000f2200000e0000 */
[----:B------:R-:W-:Y:S01]  /*0d20*/  NOP ;  /* 0x0000000000007918 */ /* 0x000fe20000000000 */
[----:B----4-:R-:W-:-:S13]  /*0d30*/  ISETP.NE.AND P0, PT, R0, 0x5, PT ;  /* 0x000000050000780c */ /* 0x010fda0003f05270 */
[----:B------:R-:W-:Y:S05]  /*0d40*/  @P0 BRA `(.L_x_14) ;  /* 0x0000000000580947 */ /* 0x000fea0003800000 */
[----:B--2---:R-:W2:Y:S01]  /*0d50*/  S2UR UR5, SR_CgaCtaId ;  /* 0x00000000000579c3 */ /* 0x004ea20000008800 */
[----:B---3--:R-:W-:Y:S01]  /*0d60*/  UMOV UR4, 0x400 ;  /* 0x0000040000047882 */ /* 0x008fe20000000000 */
        /* <DEDUP_REMOVED lines=9> */
[----:B--2---:R-:W-:Y:S01]  /*0e00*/  ULEA UR4, UR5, UR4, 0x18 ;  /* 0x0000000405047291 */ /* 0x004fe2000f8ec0ff */
[----:B------:R-:W2:Y:S11]  /*0e10*/  FENCE.VIEW.ASYNC.S ;  /* 0x00000000000073c6 */ /* 0x000eb60000000000 */
[----:B--2---:R4:W2:Y:S01]  /*0e20*/  SYNCS.EXCH.64 URZ, [UR4+0x1a0], UR6 ;  /* 0x0001a00604ff75b2 */ /* 0x0048a20008000100 */
[----:B------:R4:W3:Y:S01]  /*0e30*/  SYNCS.EXCH.64 URZ, [UR4+0x1c0], UR8 ;  /* 0x0001c00804ff75b2 */ /* 0x0008e20008000100 */
[----:B------:R4:W1:Y:S01]  /*0e40*/  SYNCS.EXCH.64 URZ, [UR4+0x1a8], UR6 ;  /* 0x0001a80604ff75b2 */ /* 0x0008620008000100 */
[----:B------:R4:W1:Y:S01]  /*0e50*/  SYNCS.EXCH.64 URZ, [UR4+0x1c8], UR8 ;  /* 0x0001c80804ff75b2 */ /* 0x0008620008000100 */
[----:B------:R4:W1:Y:S01]  /*0e60*/  SYNCS.EXCH.64 URZ, [UR4+0x1b0], UR6 ;  /* 0x0001b00604ff75b2 */ /* 0x0008620008000100 */
[----:B------:R4:W1:Y:S01]  /*0e70*/  SYNCS.EXCH.64 URZ, [UR4+0x1d0], UR8 ;  /* 0x0001d00804ff75b2 */ /* 0x0008620008000100 */
[----:B------:R4:W1:Y:S01]  /*0e80*/  SYNCS.EXCH.64 URZ, [UR4+0x1b8], UR6 ;  /* 0x0001b80604ff75b2 */ /* 0x0008620008000100 */
[----:B------:R4:W1:Y:S02]  /*0e90*/  SYNCS.EXCH.64 URZ, [UR4+0x1d8], UR8 ;  /* 0x0001d80804ff75b2 */ /* 0x0008640008000100 */
[----:B----4-:R-:W-:Y:S01]  /*0ea0*/  NOP ;  /* 0x0000000000007918 */ /* 0x010fe20000000000 */
.L_x_14:
[----:B------:R-:W4:Y:S01]  /*0eb0*/  SHFL.IDX PT, R0, R85, RZ, 0x1f ;  /* 0x00001fff55007589 */ /* 0x000f2200000e0000 */
[----:B------:R-:W-:Y:S01]  /*0ec0*/  ISETP.NE.OR P1, PT, RZ, UR20, !P1 ;  /* 0x00000014ff007c0c */ /* 0x000fe2000cf25670 */
[----:B------:R-:W-:Y:S01]  /*0ed0*/  NOP ;  /* 0x0000000000007918 */ /* 0x000fe20000000000 */
[----:B----4-:R-:W-:-:S13]  /*0ee0*/  ISETP.NE.AND P0, PT, R0, 0x3, PT ;  /* 0x000000030000780c */ /* 0x010fda0003f05270 */
[----:B------:R-:W-:Y:S05]  /*0ef0*/  @P0 BRA `(.L_x_15) ;  /* 0x0000000000380947 */ /* 0x000fea0003800000 */
[----:B--2---:R-:W2:Y:S01]  /*0f00*/  S2UR UR5, SR_CgaCtaId ;  /* 0x00000000000579c3 */ /* 0x004ea20000008800 */
[----:B---3--:R-:W-:Y:S01]  /*0f10*/  UMOV UR4, 0x400 ;  /* 0x0000040000047882 */ /* 0x008fe20000000000 */
[----:B------:R-:W-:Y:S01]  /*0f20*/  UMOV UR6, 0x20 ;  /* 0x0000002000067882 */ /* 0x000fe20000000000 */
[----:B------:R-:W-:Y:S01]  /*0f30*/  ELECT P0, URZ, PT ;  /* 0x0000000000ff782f */ /* 0x000fe20003800000 */
[----:B------:R-:W-:-:S04]  /*0f40*/  UIADD3 UR6, UPT, UPT, -UR6, 0x100000, URZ ;  /* 0x0010000006067890 */ /* 0x000fc8000fffe1ff */
[----:B------:R-:W-:Y:S02]  /*0f50*/  USHF.L.U32 UR7, UR6, 0xb, URZ ;  /* 0x0000000b06077899 */ /* 0x000fe400080006ff */
[----:B------:R-:W-:Y:S02]  /*0f60*/  USHF.L.U32 UR6, UR6, 0x1, URZ ;  /* 0x0000000106067899 */ /* 0x000fe400080006ff */
[----:B--2---:R-:W-:Y:S01]  /*0f70*/  ULEA UR4, UR5, UR4, 0x18 ;  /* 0x0000000405047291 */ /* 0x004fe2000f8ec0ff */
[----:B------:R-:W2:Y:S11]  /*0f80*/  FENCE.VIEW.ASYNC.S ;  /* 0x00000000000073c6 */ /* 0x000eb60000000000 */
[----:B--2---:R4:W2:Y:S01]  /*0f90*/  SYNCS.EXCH.64 URZ, [UR4+0x1e0], UR6 ;  /* 0x0001e00604ff75b2 */ /* 0x0048a20008000100 */
[----:B------:R4:W3:Y:S01]  /*0fa0*/  SYNCS.EXCH.64 URZ, [UR4+0x1f0], UR6 ;  /* 0x0001f00604ff75b2 */ /* 0x0008e20008000100 */
[----:B------:R4:W1:Y:S01]  /*0fb0*/  SYNCS.EXCH.64 URZ, [UR4+0x1e8], UR6 ;  /* 0x0001e80604ff75b2 */ /* 0x0008620008000100 */
[----:B------:R4:W1:Y:S02]  /*0fc0*/  SYNCS.EXCH.64 URZ, [UR4+0x1f8], UR6 ;  /* 0x0001f80604ff75b2 */ /* 0x0008640008000100 */
[----:B----4-:R-:W-:Y:S01]  /*0fd0*/  NOP ;  /* 0x0000000000007918 */ /* 0x010fe20000000000 */
.L_x_15:
[----:B---3--:R-:W3:Y:S01]  /*0fe0*/  S2UR UR7, SR_CgaCtaId ;  /* 0x00000000000779c3 */ /* 0x008ee20000008800 */
[----:B------:R-:W-:Y:S01]  /*0ff0*/  VOTEU.ALL UP0, P1 ;  /* 0x0000000000ff7886 */ /* 0x000fe20000800000 */
[----:B--2---:R-:W-:Y:S01]  /*1000*/  UMOV UR4, 0x20 ;  /* 0x0000002000047882 */ /* 0x004fe20000000000 */
[----:B------:R-:W-:Y:S01]  /*1010*/  NOP ;  /* 0x0000000000007918 */ /* 0x000fe20000000000 */
[----:B-1----:R-:W-:Y:S01]  /*1020*/  LOP3.LUT R3, R92, 0x1f, RZ, 0xc0, !PT ;  /* 0x0000001f5c037812 */ /* 0x002fe200078ec0ff */
[----:B------:R-:W-:Y:S01]  /*1030*/  UISETP.NE.AND UP5, UPT, UR20, URZ, UPT ;  /* 0x000000ff1400728c */ /* 0x000fe2000bfa5270 */
[----:B------:R-:W-:Y:S01]  /*1040*/  @!UP0 UMOV UR6, 0x400 ;  /* 0x0000040000068882 */ /* 0x000fe20000000000 */
[----:B------:R-:W-:-:S04]  /*1050*/  @!UP0 UIADD3 UR4, UPT, UPT, -UR4, 0x100000, URZ ;  /* 0x0010000004048890 */ /* 0x000fc8000fffe1ff */
[----:B------:R-:W-:Y:S02]  /*1060*/  @!UP0 USHF.L.U32 UR5, UR4, 0xb, URZ ;  /* 0x0000000b04058899 */ /* 0x000fe400080006ff */
[----:B------:R-:W-:Y:S02]  /*1070*/  @!UP0 USHF.L.U32 UR4, UR4, 0x1, URZ ;  /* 0x0000000104048899 */ /* 0x000fe400080006ff */
[----:B---3--:R-:W-:Y:S01]  /*1080*/  @!UP0 ULEA UR6, UR7, UR6, 0x18 ;  /* 0x0000000607068291 */ /* 0x008fe2000f8ec0ff */
[----:B------:R-:W1:Y:S01]  /*1090*/  LDCU UR7, c[0x0][0x36c] ;  /* 0x00006d80ff0777ac */ /* 0x000e620008000800 */
[----:B------:R-:W-:Y:S01]  /*10a0*/  VOTEU.ALL UP0, P1 ;  /* 0x0000000000ff7886 */ /* 0x000fe20000800000 */
[----:B------:R-:W2:Y:S09]  /*10b0*/  FENCE.VIEW.ASYNC.S ;  /* 0x00000000000073c6 */ /* 0x000eb20000000000 */
[----:B--2---:R2:W3:Y:S01]  /*10c0*/  @!UP0 SYNCS.EXCH.64 URZ, [UR6+0x200], UR4 ;  /* 0x0002000406ff85b2 */ /* 0x0044e20008000100 */
[----:B-1----:R-:W-:-:S09]  /*10d0*/  UISETP.EQ.U32.AND UP6, UPT, UR7, 0x1, UPT ;  /* 0x000000010700788c */ /* 0x002fd2000bfc2070 */
[----:B--2---:R-:W-:Y:S05]  /*10e0*/  BRA.U !UP6, `(.L_x_16) ;  /* 0x000000010e087547 */ /* 0x004fea000b800000 */
[----:B---3--:R-:W-:Y:S01]  /*10f0*/  UCGABAR_ARV ;  /* 0x00000000000079c7 */ /* 0x008fe20008000000 */
[----:B------:R-:W-:Y:S05]  /*1100*/  BRA `(.L_x_17) ;  /* 0x0000000000047947 */ /* 0x000fea0003800000 */
.L_x_16:
[----:B---3--:R-:W-:Y:S01]  /*1110*/  NOP ;  /* 0x0000000000007918 */ /* 0x008fe20000000000 */
.L_x_17:
[----:B------:R-:W1:Y:S01]  /*1120*/  S2UR UR23, SR_CTAID.X ;  /* 0x00000000001779c3 */ /* 0x000e620000002500 */
[----:B------:R-:W-:-:S05]  /*1130*/  CS2R.32 R87, SR_CgaSize ;  /* 0x0000000000577805 */ /* 0x000fca0000008a00 */
[----:B------:R-:W-:-:S05]  /*1140*/  IMAD R87, R87, -0xa0, RZ ;  /* 0xffffff6057577824 */ /* 0x000fca00078e02ff */
[----:B------:R-:W-:-:S14]  /*1150*/  R2UR UR5, R87 ;  /* 0x00000000570572ca */ /* 0x000fdc00000e0000 */
[----:B------:R-:W2:Y:S01]  /*1160*/  LDCU UR5, c[0x0][UR5+0x2b0] ;  /* 0x00005600050577ac */ /* 0x000ea20008000800 */
[----:B------:R-:W-:-:S05]  /*1170*/  CS2R.32 R87, SR_CgaSize ;  /* 0x0000000000577805 */ /* 0x000fca0000008a00 */
[----:B------:R-:W-:-:S05]  /*1180*/  IMAD R87, R87, -0xa0, RZ ;  /* 0xffffff6057577824 */ /* 0x000fca00078e02ff */
[----:B------:R-:W-:-:S14]  /*1190*/  R2UR UR4, R87 ;  /* 0x00000000570472ca */ /* 0x000fdc00000e0000 */
[----:B------:R-:W3:Y:S01]  /*11a0*/  LDCU UR4, c[0x0][UR4+0x2b4] ;  /* 0x00005680040477ac */ /* 0x000ee20008000800 */
[----:B------:R-:W4:Y:S01]  /*11b0*/  S2UR UR33, SR_CTAID.Y ;  /* 0x00000000002179c3 */ /* 0x000f220000002600 */
[----:B------:R-:W-:-:S05]  /*11c0*/  CS2R.32 R87, SR_CgaSize ;  /* 0x0000000000577805 */ /* 0x000fca0000008a00 */
[----:B------:R-:W-:-:S05]  /*11d0*/  IMAD R87, R87, -0xa0, RZ ;  /* 0xffffff6057577824 */ /* 0x000fca00078e02ff */
[----:B------:R-:W-:-:S14]  /*11e0*/  R2UR UR7, R87 ;  /* 0x00000000570772ca */ /* 0x000fdc00000e0000 */
[----:B------:R-:W3:Y:S01]  /*11f0*/  LDCU UR7, c[0x0][UR7+0x2a0] ;  /* 0x00005400070777ac */ /* 0x000ee20008000800 */
[----:B------:R-:W-:-:S05]  /*1200*/  CS2R.32 R87, SR_CgaSize ;  /* 0x0000000000577805 */ /* 0x000fca0000008a00 */
[----:B------:R-:W-:-:S05]  /*1210*/  IMAD R87, R87, -0xa0, RZ ;  /* 0xffffff6057577824 */ /* 0x000fca00078e02ff */
[----:B------:R-:W-:-:S14]  /*1220*/  R2UR UR8, R87 ;  /* 0x00000000570872ca */ /* 0x000fdc00000e0000 */
[----:B------:R-:W3:Y:S01]  /*1230*/  LDCU UR8, c[0x0][UR8+0x2a4] ;  /* 0x00005480080877ac */ /* 0x000ee20008000800 */
[----:B------:R-:W3:Y:S01]  /*1240*/  S2UR UR9, SR_CgaCtaId ;  /* 0x00000000000979c3 */ /* 0x000ee20000008800 */
[----:B------:R-:W-:Y:S01]  /*1250*/  UISETP.GT.U32.AND UP0, UPT, UR34, 0xffff, UPT ;  /* 0x0000ffff2200788c */ /* 0x000fe2000bf04070 */
[----:B------:R-:W3:Y:S01]  /*1260*/  LDCU UR21, c[0x0][0xb24] ;  /* 0x00016480ff1577ac */ /* 0x000ee20008000800 */
[----:B------:R-:W3:Y:S01]  /*1270*/  LDCU UR42, c[0x0][0xb24] ;  /* 0x00016480ff2a77ac */ /* 0x000ee20008000800 */
[----:B-1----:R-:W-:Y:S01]  /*1280*/  I2FP.F32.U32 R2, UR23 ;  /* 0x0000001700027c45 */ /* 0x002fe20008201000 */
[----:B------:R-:W1:Y:S04]  /*1290*/  LDCU UR26, c[0x0][0xb30] ;  /* 0x00016600ff1a77ac */ /* 0x000e680008000800 */
[----:B--2---:R-:W-:Y:S01]  /*12a0*/  FMUL R2, R2, UR5 ;  /* 0x0000000502027c20 */ /* 0x004fe20008400000 */
[----:B------:R-:W-:Y:S01]  /*12b0*/  USEL UR5, UR34, 0xffff, !UP0 ;  /* 0x0000ffff22057887 */ /* 0x000fe2000c000000 */
[----:B----4-:R-:W-:-:S04]  /*12c0*/  I2FP.F32.U32 R0, UR33 ;  /* 0x0000002100007c45 */ /* 0x010fc80008201000 */
[----:B------:R-:W2:Y:S01]  /*12d0*/  F2I.U32.TRUNC.NTZ R2, R2 ;  /* 0x0000000200027305 */ /* 0x000ea2000020f000 */
[----:B------:R-:W-:Y:S01]  /*12e0*/  ULOP3.LUT UR24, UR5, 0xffff, URZ, 0xc0, !UPT ;  /* 0x0000ffff05187892 */ /* 0x000fe2000f8ec0ff */
[----:B---3--:R-:W-:Y:S01]  /*12f0*/  FMUL R0, R0, UR4 ;  /* 0x0000000400007c20 */ /* 0x008fe20008400000 */
[----:B------:R-:W-:-:S05]  /*1300*/  USHF.L.U32 UR28, UR9, 0x7, URZ ;  /* 0x00000007091c7899 */ /* 0x000fca00080006ff */
[----:B------:R-:W3:Y:S01]  /*1310*/  F2I.U32.TRUNC.NTZ R0, R0 ;  /* 0x0000000000007305 */ /* 0x000ee2000020f000 */
[----:B--2---:R-:W-:Y:S02]  /*1320*/  R2UR UR4, R2 ;  /* 0x00000000020472ca */ /* 0x004fe400000e0000 */
[----:B------:R-:W-:Y:S02]  /*1330*/  PRMT R2, RZ, 0x7610, R2 ;  /* 0x00007610ff027816 */ /* 0x000fe40000000002 */
[----:B---3--:R-:W-:Y:S02]  /*1340*/  R2UR UR6, R0 ;  /* 0x00000000000672ca */ /* 0x008fe400000e0000 */
[----:B------:R-:W-:-:S07]  /*1350*/  PRMT R0, RZ, 0x7610, R0 ;  /* 0x00007610ff007816 */ /* 0x000fce0000000000 */
[----:B------:R-:W-:-:S04]  /*1360*/  UIADD3 UR5, UPT, UPT, -UR4, URZ, URZ ;  /* 0x000000ff04057290 */ /* 0x000fc8000fffe1ff */
[----:B------:R-:W-:Y:S02]  /*1370*/  UIMAD UR5, UR7, UR5, UR23 ;  /* 0x00000005070572a4 */ /* 0x000fe4000f8e0217 */
[----:B------:R-:W-:-:S04]  /*1380*/  UIADD3 UR4, UPT, UPT, -UR6, URZ, URZ ;  /* 0x000000ff06047290 */ /* 0x000fc8000fffe1ff */
[----:B------:R-:W-:Y:S01]  /*1390*/  IMAD.U32 R87, RZ, RZ, UR5 ;  /* 0x00000005ff577e24 */ /* 0x000fe2000f8e00ff */
[----:B------:R-:W-:-:S06]  /*13a0*/  UIMAD UR4, UR8, UR4, UR33 ;  /* 0x00000004080472a4 */ /* 0x000fcc000f8e0221 */
[----:B------:R-:W-:Y:S01]  /*13b0*/  IMAD.U32 R86, RZ, RZ, UR4 ;  /* 0x00000004ff567e24 */ /* 0x000fe2000f8e00ff */
[----:B-1----:R-:W-:Y:S06]  /*13c0*/  BRA.U UP5, `(.L_x_18) ;  /* 0x00000001056c7547 */ /* 0x002fec000b800000 */
[----:B------:R-:W-:Y:S02]  /*13d0*/  R2UR UR4, R86 ;  /* 0x00000000560472ca */ /* 0x000fe400000e0000 */
[----:B------:R-:W-:-:S11]  /*13e0*/  R2UR UR10, R87 ;  /* 0x00000000570a72ca */ /* 0x000fd600000e0000 */
[----:B------:R-:W-:Y:S02]  /*13f0*/  UISETP.NE.AND UP0, UPT, UR4, URZ, UPT ;  /* 0x000000ff0400728c */ /* 0x000fe4000bf05270 */
[----:B------:R-:W-:Y:S02]  /*1400*/  ULOP3.LUT UR4, UR10, 0x2, URZ, 0x3c, !UPT ;  /* 0x000000020a047892 */ /* 0x000fe4000f8e3cff */
[----:B------:R-:W-:Y:S02]  /*1410*/  UISETP.GT.U32.AND UP2, UPT, UR10, 0x1, UP0 ;  /* 0x000000010a00788c */ /* 0x000fe40008744070 */
[----:B------:R-:W-:Y:S02]  /*1420*/  ULOP3.LUT UR5, UR10, 0x4, URZ, 0x3c, !UPT ;  /* 0x000000040a057892 */ /* 0x000fe4000f8e3cff */
[----:B------:R-:W-:Y:S02]  /*1430*/  USEL UR8, URZ, 0x1, UP2 ;  /* 0x00000001ff087887 */ /* 0x000fe40009000000 */
[----:B------:R-:W-:-:S02]  /*1440*/  USEL UR7, URZ, 0x2, UP2 ;  /* 0x00000002ff077887 */ /* 0x000fc40009000000 */
[----:B------:R-:W-:Y:S02]  /*1450*/  UISETP.GT.U32.AND UP2, UPT, UR4, 0x1, UP0 ;  /* 0x000000010400788c */ /* 0x000fe40008744070 */
[----:B------:R-:W-:Y:S02]  /*1460*/  ULOP3.LUT UR4, UR10, 0x6, URZ, 0x3c, !UPT ;  /* 0x000000060a047892 */ /* 0x000fe4000f8e3cff */
[----:B------:R-:W-:Y:S02]  /*1470*/  USEL UR6, URZ, 0x4, UP2 ;  /* 0x00000004ff067887 */ /* 0x000fe40009000000 */
[----:B------:R-:W-:Y:S02]  /*1480*/  USEL UR9, URZ, 0x8, UP2 ;  /* 0x00000008ff097887 */ /* 0x000fe40009000000 */
[----:B------:R-:W-:Y:S02]  /*1490*/  UISETP.GT.U32.AND UP2, UPT, UR5, 0x1, UP0 ;  /* 0x000000010500788c */ /* 0x000fe40008744070 */
[----:B------:R-:W-:-:S02]  /*14a0*/  UISETP.GT.U32.AND UP0, UPT, UR4, 0x1, UP0 ;  /* 0x000000010400788c */ /* 0x000fc40008704070 */
[----:B------:R-:W-:Y:S02]  /*14b0*/  USEL UR4, URZ, 0x10, UP2 ;  /* 0x00000010ff047887 */ /* 0x000fe40009000000 */
[----:B------:R-:W-:Y:S02]  /*14c0*/  UIADD3 UR5, UPT, UPT, UR6, UR7, UR8 ;  /* 0x0000000706057290 */ /* 0x000fe4000fffe008 */
[----:B------:R-:W-:Y:S02]  /*14d0*/  USEL UR7, URZ, 0x40, UP0 ;  /* 0x00000040ff077887 */ /* 0x000fe40008000000 */
[----:B------:R-:W-:Y:S02]  /*14e0*/  USEL UR8, URZ, 0x20, UP2 ;  /* 0x00000020ff087887 */ /* 0x000fe40009000000 */
[----:B------:R-:W-:Y:S02]  /*14f0*/  UIADD3 UR5, UPT, UPT, UR4, UR5, UR9 ;  /* 0x0000000504057290 */ /* 0x000fe4000fffe009 */
[----:B------:R-:W-:-:S02]  /*1500*/  ULOP3.LUT UR4, UR10, 0xfffffffe, URZ, 0xc0, !UPT ;  /* 0xfffffffe0a047892 */ /* 0x000fc4000f8ec0ff */
[----:B------:R-:W-:Y:S02]  /*1510*/  USEL UR6, URZ, 0x80, UP0 ;  /* 0x00000080ff067887 */ /* 0x000fe40008000000 */
[----:B------:R-:W-:-:S03]  /*1520*/  UIADD3 UR5, UPT, UPT, UR7, UR5, UR8 ;  /* 0x0000000507057290 */ /* 0x000fc6000fffe008 */
[----:B------:R-:W-:Y:S01]  /*1530*/  UMOV UR7, 0x3 ;  /* 0x0000000300077882 */ /* 0x000fe20000000000 */
[----:B------:R-:W-:Y:S02]  /*1540*/  UIADD3 UR5, UPT, UPT, UR5, UR6, URZ ;  /* 0x0000000605057290 */ /* 0x000fe4000fffe0ff */
[----:B------:R-:W-:-:S04]  /*1550*/  USHF.L.U32 UR4, UR7, UR4, URZ ;  /* 0x0000000407047299 */ /* 0x000fc800080006ff */
[----:B------:R-:W-:Y:S02]  /*1560*/  IMAD.U32 R2, RZ, RZ, UR5 ;  /* 0x00000005ff027e24 */ /* 0x000fe4000f8e00ff */
[----:B------:R-:W-:-:S07]  /*1570*/  IMAD.U32 R0, RZ, RZ, UR4 ;  /* 0x00000004ff007e24 */ /* 0x000fce000f8e00ff */
.L_x_18:
[----:B------:R-:W1:Y:S01]  /*1580*/  S2UR UR36, SR_CTAID.Z ;  /* 0x00000000002479c3 */ /* 0x000e620000002700 */
[----:B------:R-:W-:Y:S01]  /*1590*/  UISETP.GE.AND UP0, UPT, UR21, 0x1, UPT ;  /* 0x000000011500788c */ /* 0x000fe2000bf06270 */
[----:B------:R-:W-:Y:S01]  /*15a0*/  UMOV UR27, 0x55 ;  /* 0x00000055001b7882 */ /* 0x000fe20000000000 */
[----:B------:R-:W-:-:S07]  /*15b0*/  UMOV UR32, UR23 ;  /* 0x0000001700207c82 */ /* 0x000fce0008000000 */
[----:B------:R-:W-:Y:S05]  /*15c0*/  BRA.U !UP0, `(.L_x_19) ;  /* 0x0000000108d47547 */ /* 0x000fea000b800000 */
[----:B------:R-:W2:Y:S01]  /*15d0*/  LDCU.128 UR16, c[0x0][0xb10] ;  /* 0x00016200ff1077ac */ /* 0x000ea20008000c00 */
[----:B------:R-:W3:Y:S01]  /*15e0*/  LDCU UR13, c[0x0][0x370] ;  /* 0x00006e00ff0d77ac */ /* 0x000ee20008000800 */
[----:B------:R-:W4:Y:S01]  /*15f0*/  LDCU UR8, c[0x0][0x374] ;  /* 0x00006e80ff0877ac */ /* 0x000f220008000800 */
[----:B------:R-:W1:Y:S01]  /*1600*/  LDCU UR22, c[0x0][0xb0c] ;  /* 0x00016180ff1677ac */ /* 0x000e620008000800 */
[----:B------:R-:W1:Y:S01]  /*1610*/  LDCU UR25, c[0x0][0xb20] ;  /* 0x00016400ff1977ac */ /* 0x000e620008000800 */
[----:B--2---:R-:W-:Y:S01]  /*1620*/  UIMAD.WIDE.U32 UR4, UR23, UR16, URZ ;  /* 0x00000010170472a5 */ /* 0x004fe2000f8e00ff */
[----:B------:R-:W2:Y:S01]  /*1630*/  LDCU.64 UR14, c[0x0][0xb28] ;  /* 0x00016500ff0e77ac */ /* 0x000ea20008000a00 */
[----:B------:R-:W-:-:S05]  /*1640*/  UISETP.NE.AND UP3, UPT, UR18, 0x1, UPT ;  /* 0x000000011200788c */ /* 0x000fca000bf65270 */
[----:B------:R-:W-:Y:S01]  /*1650*/  UMOV UR4, UR5 ;  /* 0x0000000500047c82 */ /* 0x000fe20008000000 */
[----:B---3--:R-:W-:Y:S02]  /*1660*/  UIMAD.WIDE.U32 UR6, UR13, UR16, URZ ;  /* 0x000000100d0672a5 */ /* 0x008fe4000f8e00ff */
[----:B------:R-:W-:Y:S02]  /*1670*/  USHF.R.U32.HI UR9, URZ, UR17, UR4 ;  /* 0x00000011ff097299 */ /* 0x000fe40008011604 */
[----:B----4-:R-:W-:Y:S02]  /*1680*/  UIMAD.WIDE.U32 UR4, UR8, UR19, URZ ;  /* 0x00000013080472a5 */ /* 0x010fe4000f8e00ff */
[----:B-1----:R-:W-:Y:S01]  /*1690*/  UISETP.NE.AND UP0, UPT, UR22, 0x1, UPT ;  /* 0x000000011600788c */ /* 0x002fe2000bf05270 */
[----:B------:R-:W-:Y:S01]  /*16a0*/  UMOV UR6, UR7 ;  /* 0x0000000700067c82 */ /* 0x000fe20008000000 */
[----:B------:R-:W-:-:S03]  /*16b0*/  UISETP.NE.AND UP2, UPT, UR21, 0x1, UPT ;  /* 0x000000011500788c */ /* 0x000fc6000bf45270 */
[----:B------:R-:W-:Y:S01]  /*16c0*/  UMOV UR4, UR5 ;  /* 0x0000000500047c82 */ /* 0x000fe20008000000 */
[----:B------:R-:W-:Y:S02]  /*16d0*/  USEL UR12, UR23, UR9, !UP0 ;  /* 0x00000009170c7287 */ /* 0x000fe4000c000000 */
[----:B------:R-:W-:Y:S02]  /*16e0*/  @UP3 USHF.R.U32.HI UR8, URZ, UR25, UR4 ;  /* 0x00000019ff083299 */ /* 0x000fe40008011604 */
[----:B------:R-:W-:Y:S02]  /*16f0*/  UIADD3 UR32, UPT, UPT, -UR12, URZ, URZ ;  /* 0x000000ff0c207290 */ /* 0x000fe4000fffe1ff */
[----:B------:R-:W-:Y:S02]  /*1700*/  @UP0 USHF.R.U32.HI UR13, URZ, UR17, UR6 ;  /* 0x00000011ff0d0299 */ /* 0x000fe40008011606 */
[----:B------:R-:W-:Y:S02]  /*1710*/  UIMAD.WIDE.U32 UR6, UR33, UR19, URZ ;  /* 0x00000013210672a5 */ /* 0x000fe4000f8e00ff */
[----:B--2---:R-:W-:-:S02]  /*1720*/  UIMAD.WIDE.U32 UR4, UR8, UR14, URZ ;  /* 0x0000000e080472a5 */ /* 0x004fc4000f8e00ff */
[----:B------:R-:W-:Y:S02]  /*1730*/  UIMAD.WIDE.U32 UR10, UR13, UR14, URZ ;  /* 0x0000000e0d0a72a5 */ /* 0x000fe4000f8e00ff */
[----:B------:R-:W-:Y:S01]  /*1740*/  UIMAD UR32, UR22, UR32, UR23 ;  /* 0x00000020162072a4 */ /* 0x000fe2000f8e0217 */
[----:B------:R-:W-:Y:S02]  /*1750*/  UMOV UR6, UR7 ;  /* 0x0000000700067c82 */ /* 0x000fe40008000000 */
[----:B------:R-:W-:Y:S01]  /*1760*/  UMOV UR4, UR5 ;  /* 0x0000000500047c82 */ /* 0x000fe20008000000 */
[----:B------:R-:W-:Y:S02]  /*1770*/  USHF.R.U32.HI UR6, URZ, UR25, UR6 ;  /* 0x00000019ff067299 */ /* 0x000fe40008011606 */
[----:B------:R-:W-:Y:S01]  /*1780*/  @UP2 USHF.R.U32.HI UR8, URZ, UR15, UR4 ;  /* 0x0000000fff082299 */ /* 0x000fe20008011604 */
[----:B------:R-:W-:Y:S01]  /*1790*/  UMOV UR5, UR11 ;  /* 0x0000000b00057c82 */ /* 0x000fe20008000000 */
[----:B------:R-:W-:-:S02]  /*17a0*/  USEL UR4, UR33, UR6, !UP3 ;  /* 0x0000000621047287 */ /* 0x000fc4000d800000 */
[----:B------:R-:W-:Y:S02]  /*17b0*/  @UP2 USHF.R.U32.HI UR13, URZ, UR15, UR5 ;  /* 0x0000000fff0d2299 */ /* 0x000fe40008011605 */
[----:B------:R-:W-:Y:S02]  /*17c0*/  UIMAD UR5, UR8, UR21, URZ ;  /* 0x00000015080572a4 */ /* 0x000fe4000f8e02ff */
[----:B------:R-:W-:Y:S02]  /*17d0*/  UIMAD UR8, UR13, UR21, URZ ;  /* 0x000000150d0872a4 */ /* 0x000fe4000f8e02ff */
[----:B------:R-:W-:Y:S02]  /*17e0*/  UISETP.GE.AND UP0, UPT, UR4, UR5, UPT ;  /* 0x000000050400728c */ /* 0x000fe4000bf06270 */
[----:B------:R-:W-:Y:S02]  /*17f0*/  UIMAD.WIDE.U32 UR6, UR4, UR14, URZ ;  /* 0x0000000e040672a5 */ /* 0x000fe4000f8e00ff */
[----:B------:R-:W-:-:S02]  /*1800*/  UISETP.GE.OR UP0, UPT, UR12, UR8, UP0 ;  /* 0x000000080c00728c */ /* 0x000fc40008706670 */
[----:B------:R-:W-:-:S03]  /*1810*/  UIMAD.WIDE.U32 UR8, UR12, UR14, URZ ;  /* 0x0000000e0c0872a5 */ /* 0x000fc6000f8e00ff */
[----:B------:R-:W-:Y:S01]  /*1820*/  UMOV UR6, UR7 ;  /* 0x0000000700067c82 */ /* 0x000fe20008000000 */
[----:B------:R-:W-:Y:S02]  /*1830*/  UIADD3 UR7, UPT, UPT, -UR4, URZ, URZ ;  /* 0x000000ff04077290 */ /* 0x000fe4000fffe1ff */
[----:B------:R-:W-:Y:S02]  /*1840*/  USHF.R.U32.HI UR6, URZ, UR15, UR6 ;  /* 0x0000000fff067299 */ /* 0x000fe40008011606 */
[----:B------:R-:W-:Y:S02]  /*1850*/  UIMAD UR33, UR18, UR7, UR33 ;  /* 0x00000007122172a4 */ /* 0x000fe4000f8e0221 */
[----:B------:R-:W-:Y:S01]  /*1860*/  USEL UR6, UR4, UR6, !UP2 ;  /* 0x0000000604067287 */ /* 0x000fe2000d000000 */
[----:B------:R-:W-:Y:S02]  /*1870*/  @!UP0 UMOV UR5, UR9 ;  /* 0x0000000900058c82 */ /* 0x000fe40008000000 */
[----:B------:R-:W-:-:S02]  /*1880*/  @!UP0 USHF.R.U32.HI UR5, URZ, UR15, UR5 ;  /* 0x0000000fff058299 */ /* 0x000fc40008011605 */
[----:B------:R-:W-:Y:S02]  /*1890*/  UIADD3 UR7, UPT, UPT, -UR6, URZ, URZ ;  /* 0x000000ff06077290 */ /* 0x000fe4000fffe1ff */
[----:B------:R-:W-:Y:S02]  /*18a0*/  @!UP0 USEL UR5, UR12, UR5, !UP2 ;  /* 0x000000050c058287 */ /* 0x000fe4000d000000 */
[----:B------:R-:W-:Y:S02]  /*18b0*/  UIMAD UR7, UR21, UR7, UR4 ;  /* 0x00000007150772a4 */ /* 0x000fe4000f8e0204 */
[----:B------:R-:W-:Y:S02]  /*18c0*/  @!UP0 UIADD3 UR6, UPT, UPT, UR6, -UR5, URZ ;  /* 0x8000000506068290 */ /* 0x000fe4000fffe0ff */
[----:B------:R-:W-:Y:S02]  /*18d0*/  @!UP0 UIMAD UR7, UR7, UR13, UR5 ;  /* 0x0000000d070782a4 */ /* 0x000fe4000f8e0205 */
[----:B------:R-:W-:-:S04]  /*18e0*/  @!UP0 UIMAD UR4, UR6, UR21, UR12 ;  /* 0x00000015060482a4 */ /* 0x000fc8000f8e020c */
[----:B------:R-:W-:Y:S01]  /*18f0*/  UIMAD UR33, UR4, UR18, UR33 ;  /* 0x00000012042172a4 */ /* 0x000fe2000f8e0221 */
[----:B------:R-:W-:Y:S02]  /*1900*/  @!UP0 UMOV UR12, UR7 ;  /* 0x00000007000c8c82 */ /* 0x000fe40008000000 */
[----:B------:R-:W-:-:S12]  /*1910*/  UIMAD UR32, UR12, UR22, UR32 ;  /* 0x000000160c2072a4 */ /* 0x000fd8000f8e0220 */
.L_x_19:
[----:B------:R-:W-:Y:S02]  /*1920*/  UISETP.NE.AND UP2, UPT, UR26, 0x1, UPT ;  /* 0x000000011a00788c */ /* 0x000fe4000bf45270 */
[----:B------:R-:W-:Y:S02]  /*1930*/  UISETP.NE.AND UP0, UPT, UR20, 0x2, UPT ;  /* 0x000000021400788c */ /* 0x000fe4000bf05270 */
[----:B------:R-:W-:Y:S02]  /*1940*/  ULOP3.LUT UR28, UR28, 0x300, URZ, 0xc0, !UPT ;  /* 0x000003001c1c7892 */ /* 0x000fe4000f8ec0ff */
[----:B------:R-:W-:-:S03]  /*1950*/  USHF.L.U32 UR24, UR27, UR24, URZ ;  /* 0x000000181b187299 */ /* 0x000fc600080006ff */
[----:B------:R-:W-:Y:S09]  /*1960*/  BRA.U UP2, `(.L_x_20) ;  /* 0x0000000102407547 */ /* 0x000ff2000b800000 */
[----:B------:R-:W2:Y:S01]  /*1970*/  LDCU.128 UR8, c[0x0][0xb10] ;  /* 0x00016200ff0877ac */ /* 0x000ea20008000c00 */
[----:B------:R-:W3:Y:S01]  /*1980*/  LDCU UR12, c[0x0][0xb0c] ;  /* 0x00016180ff0c77ac */ /* 0x000ee20008000800 */
[----:B------:R-:W4:Y:S01]  /*1990*/  LDCU UR13, c[0x0][0xb20] ;  /* 0x00016400ff0d77ac */ /* 0x000f220008000800 */
[----:B--2---:R-:W-:Y:S02]  /*19a0*/  UIMAD.WIDE.U32 UR4, UR32, UR8, URZ ;  /* 0x00000008200472a5 */ /* 0x004fe4000f8e00ff */
[----:B------:R-:W-:Y:S02]  /*19b0*/  UIMAD.WIDE.U32 UR6, UR33, UR11, URZ ;  /* 0x0000000b210672a5 */ /* 0x000fe4000f8e00ff */
[----:B---3--:R-:W-:Y:S02]  /*19c0*/  UISETP.NE.AND UP2, UPT, UR12, 0x1, UPT ;  /* 0x000000010c00788c */ /* 0x008fe4000bf45270 */
[----:B------:R-:W-:-:S03]  /*19d0*/  USHF.R.U32.HI UR5, URZ, UR9, UR5 ;  /* 0x00000009ff057299 */ /* 0x000fc60008011605 */
[----:B------:R-:W-:Y:S01]  /*19e0*/  UMOV UR4, UR7 ;  /* 0x0000000700047c82 */ /* 0x000fe20008000000 */
[----:B------:R-:W-:Y:S02]  /*19f0*/  USEL UR5, UR32, UR5, !UP2 ;  /* 0x0000000520057287 */ /* 0x000fe4000d000000 */
[----:B------:R-:W-:Y:S02]  /*1a00*/  UISETP.NE.AND UP2, UPT, UR10, 0x1, UPT ;  /* 0x000000010a00788c */ /* 0x000fe4000bf45270 */
[----:B----4-:R-:W-:-:S04]  /*1a10*/  USHF.R.U32.HI UR4, URZ, UR13, UR4 ;  /* 0x0000000dff047299 */ /* 0x010fc80008011604 */
[----:B------:R-:W-:-:S04]  /*1a20*/  USEL UR4, UR33, UR4, !UP2 ;  /* 0x0000000421047287 */ /* 0x000fc8000d000000 */
[----:B------:R-:W-:Y:S02]  /*1a30*/  UIADD3 UR6, UPT, UPT, -UR4, UR5, URZ ;  /* 0x0000000504067290 */ /* 0x000fe4000fffe1ff */
[----:B------:R-:W-:Y:S02]  /*1a40*/  UIADD3 UR4, UPT, UPT, UR4, -UR5, URZ ;  /* 0x8000000504047290 */ /* 0x000fe4000fffe0ff */
[----:B------:R-:W-:Y:S02]  /*1a50*/  UIMAD UR33, UR6, UR10, UR33 ;  /* 0x0000000a062172a4 */ /* 0x000fe4000f8e0221 */
[----:B------:R-:W-:-:S12]  /*1a60*/  UIMAD UR32, UR4, UR12, UR32 ;  /* 0x0000000c042072a4 */ /* 0x000fd8000f8e0220 */
.L_x_20:
[----:B------:R-:W-:Y:S05]  /*1a70*/  BRA.U !UP6, `(.L_x_21) ;  /* 0x000000010e0c7547 */ /* 0x000fea000b800000 */
[----:B------:R-:W-:Y:S01]  /*1a80*/  UCGABAR_WAIT ;  /* 0x0000000000007dc7 */ /* 0x000fe20008000000 */
[----:B------:R-:W-:Y:S01]  /*1a90*/  CCTL.IVALL ;  /* 0x00000000ff00798f */ /* 0x000fe20002000000 */
[----:B------:R-:W-:Y:S05]  /*1aa0*/  BRA `(.L_x_22) ;  /* 0x0000000000047947 */ /* 0x000fea0003800000 */
.L_x_21:
[----:B------:R-:W-:Y:S06]  /*1ab0*/  BAR.SYNC.DEFER_BLOCKING 0x0 ;  /* 0x0000000000007b1d */ /* 0x000fec0000010000 */
.L_x_22:
[----:B------:R-:W-:Y:S05]  /*1ac0*/  BRA.U UP0, `(.L_x_23) ;  /* 0x0000001d002c7547 */ /* 0x000fea000b800000 */
[----:B------:R-:W2:Y:S01]  /*1ad0*/  LDCU UR6, c[0x0][0x38c] ;  /* 0x00007180ff0677ac */ /* 0x000ea20008000800 */
[----:B------:R-:W3:Y:S01]  /*1ae0*/  S2UR UR8, SR_CgaCtaId ;  /* 0x00000000000879c3 */ /* 0x000ee20000008800 */
[----:B------:R-:W-:Y:S01]  /*1af0*/  PLOP3.LUT P1, PT, PT, PT, UP4, 0x80, 0x8 ;  /* 0x000000000008781c */ /* 0x000fe20003f2f048 */
[----:B------:R-:W-:Y:S01]  /*1b00*/  IMAD.MOV.U32 R12, RZ, RZ, 0x1 ;  /* 0x00000001ff0c7424 */ /* 0x000fe200078e00ff */
[----:B------:R-:W-:Y:S01]  /*1b10*/  UMOV UR13, 0x400 ;  /* 0x00000400000d7882 */ /* 0x000fe20000000000 */
[----:B------:R-:W-:Y:S01]  /*1b20*/  USHF.L.U32 UR7, UR23, 0x5, URZ ;  /* 0x0000000517077899 */ /* 0x000fe200080006ff */
[----:B------:R-:W-:Y:S01]  /*1b30*/  ISETP.NE.AND P2, PT, R3, RZ, P3 ;  /* 0x000000ff0300720c */ /* 0x000fe20001f45270 */
[----:B------:R-:W-:Y:S01]  /*1b40*/  UISETP.NE.AND UP1, UPT, UR20, URZ, UPT ;  /* 0x000000ff1400728c */ /* 0x000fe2000bf25270 */
[----:B------:R-:W-:Y:S02]  /*1b50*/  PLOP3.LUT P1, PT, P1, PT, PT, 0x8, 0x80 ;  /* 0x000000000080781c */ /* 0x000fe40000f2e170 */
[----:B------:R-:W-:Y:S01]  /*1b60*/  CS2R R10, SRZ ;  /* 0x00000000000a7805 */ /* 0x000fe2000001ff00 */
[----:B------:R-:W-:Y:S01]  /*1b70*/  IMAD.MOV.U32 R9, RZ, RZ, RZ ;  /* 0x000000ffff097224 */ /* 0x000fe200078e00ff */
[----:B------:R-:W4:Y:S01]  /*1b80*/  LDCU UR39, c[0x0][0x370] ;  /* 0x00006e00ff2777ac */ /* 0x000f220008000800 */
[----:B------:R-:W-:Y:S01]  /*1b90*/  IMAD.MOV.U32 R8, RZ, RZ, 0x1 ;  /* 0x00000001ff087424 */ /* 0x000fe200078e00ff */
[----:B------:R-:W1:Y:S01]  /*1ba0*/  LDCU.64 UR26, c[0x0][0x348] ;  /* 0x00006900ff1a77ac */ /* 0x000e620008000a00 */
[----:B--2---:R-:W-:-:S02]  /*1bb0*/  UIADD3 UR5, UPT, UPT, UR6, 0x1f, URZ ;  /* 0x0000001f06057890 */ /* 0x004fc4000fffe0ff */
[----:B------:R-:W-:Y:S02]  /*1bc0*/  UIADD3 UR46, UPT, UPT, UR6, 0x3e, URZ ;  /* 0x0000003e062e7890 */ /* 0x000fe4000fffe0ff */
[----:B------:R-:W-:Y:S02]  /*1bd0*/  USHF.R.S32.HI UR4, URZ, 0x1f, UR5 ;  /* 0x0000001fff047899 */ /* 0x000fe40008011405 */
[----:B---3--:R-:W-:Y:S02]  /*1be0*/  ULEA UR13, UR8, UR13, 0x18 ;  /* 0x0000000d080d7291 */ /* 0x008fe4000f8ec0ff */
[----:B------:R-:W-:Y:S02]  /*1bf0*/  ULEA.HI UR4, UR4, UR5, URZ, 0x5 ;  /* 0x0000000504047291 */ /* 0x000fe4000f8f28ff */
[----:B------:R-:W-:Y:S02]  /*1c00*/  UIADD3 UR5, UPT, UPT, UR6, -0x1, URZ ;  /* 0xffffffff06057890 */ /* 0x000fe4000fffe0ff */
[----:B------:R-:W-:-:S02]  /*1c10*/  USHF.R.S32.HI UR41, URZ, 0x5, UR4 ;  /* 0x00000005ff297899 */ /* 0x000fc40008011404 */
[----:B------:R-:W-:Y:S02]  /*1c20*/  UISETP.GE.U32.AND UP2, UPT, UR5, -0x3f, UPT ;  /* 0xffffffc10500788c */ /* 0x000fe4000bf46070 */
[----:B------:R-:W-:Y:S02]  /*1c30*/  UISETP.LT.U32.AND UP0, UPT, UR41, 0x14, UPT ;  /* 0x000000142900788c */ /* 0x000fe4000bf01070 */
[----:B------:R-:W-:Y:S02]  /*1c40*/  ULOP3.LUT UR5, UR7, 0x20, URZ, 0xc0, !UPT ;  /* 0x0000002007057892 */ /* 0x000fe4000f8ec0ff */
[----:B------:R-:W-:Y:S02]  /*1c50*/  USEL UR40, UR41, 0x14, UP0 ;  /* 0x0000001429287887 */ /* 0x000fe40008000000 */
[----:B------:R-:W-:Y:S02]  /*1c60*/  ULEA UR30, UR28, UR13, 0x1 ;  /* 0x0000000d1c1e7291 */ /* 0x000fe4000f8e08ff */
[----:B------:R-:W-:-:S02]  /*1c70*/  UIADD3 UR4, UPT, UPT, UR40, -0x1, URZ ;  /* 0xffffffff28047890 */ /* 0x000fc4000fffe0ff */
[----:B------:R-:W-:Y:S02]  /*1c80*/  @UP2 UIADD3 UR4, UPT, UPT, UR40, URZ, URZ ;  /* 0x000000ff28042290 */ /* 0x000fe4000fffe0ff */
[----:B------:R-:W-:Y:S01]  /*1c90*/  USHF.L.U32 UR47, UR23, 0x7, URZ ;  /* 0x00000007172f7899 */ /* 0x000fe200080006ff */
[----:B------:R-:W2:Y:S01]  /*1ca0*/  LDCU UR38, c[0x0][0x374] ;  /* 0x00006e80ff2677ac */ /* 0x000ea20008000800 */
[----:B------:R-:W-:Y:S02]  /*1cb0*/  USEL UR21, UR35, 0x2, UP1 ;  /* 0x0000000223157887 */ /* 0x000fe40008800000 */
[----:B------:R-:W-:Y:S02]  /*1cc0*/  ULEA.HI UR45, UR28, UR5, URZ, 0x1b ;  /* 0x000000051c2d7291 */ /* 0x000fe4000f8fd8ff */
[----:B------:R-:W-:Y:S02]  /*1cd0*/  UIADD3 UR30, UPT, UPT, UR30, 0x2e600, URZ ;  /* 0x0002e6001e1e7890 */ /* 0x000fe4000fffe0ff */
[----:B------:R-:W-:-:S02]  /*1ce0*/  UIADD3 UR44, UPT, UPT, UR41, -UR40, URZ ;  /* 0x80000028292c7290 */ /* 0x000fc4000fffe0ff */
[----:B------:R-:W-:Y:S02]  /*1cf0*/  UIADD3 UR29, UPT, UPT, UR4, 0x1, URZ ;  /* 0x00000001041d7890 */ /* 0x000fe4000fffe0ff */
[----:B------:R-:W-:Y:S01]  /*1d00*/  UIADD3 UR43, UPT, UPT, -UR4, URZ, URZ ;  /* 0x000000ff042b7290 */ /* 0x000fe2000fffe1ff */
[----:B-1--4-:R-:W-:-:S11]  /*1d10*/  UMOV UR6, URZ ;  /* 0x000000ff00067c82 */ /* 0x012fd60008000000 */
.L_x_43:
[----:B-1----:R-:W1:Y:S02]  /*1d20*/  S2UR UR4, SR_CgaCtaId ;  /* 0x00000000000479c3 */ /* 0x002e640000008800 */
[----:B-1----:R-:W-:-:S09]  /*1d30*/  UISETP.NE.AND UP0, UPT, UR4, URZ, UPT ;  /* 0x000000ff0400728c */ /* 0x002fd2000bf05270 */
[----:B------:R-:W-:Y:S05]  /*1d40*/  BRA.U UP0, `(.L_x_24) ;  /* 0x0000000100287547 */ /* 0x000fea000b800000 */
[----:B------:R-:W-:Y:S02]  /*1d50*/  LEA R0, R9, UR13, 0x3 ;  /* 0x0000000d09007c11 */ /* 0x000fe4000f8e18ff */
[----:B------:R-:W-:-:S04]  /*1d60*/  SHF.L.U32 R3, R8, 0x1f, RZ ;  /* 0x0000001f08037819 */ /* 0x000fc800000006ff */
[----:B------:R-:W1:Y:S02]  /*1d70*/  SYNCS.PHASECHK.TRANS64.TRYWAIT P0, [R0+URZ+0x1f0], R3 ;  /* 0x0001f003000075a7 */ /* 0x000e6400080011ff */
[----:B-1----:R-:W-:Y:S05]  /*1d80*/  @!P0 BRA `(.L_x_25) ;  /* 0x0000007000508947 */ /* 0x002fea0003800000 */
.L_x_150:
[----:B------:R3:W-:Y:S01]  /*1d90*/  SYNCS.ARRIVE.TRANS64.A1T0 RZ, [R0+URZ+0x1e0], RZ ;  /* 0x0001e0ff00ff79a7 */ /* 0x0007e200081000ff */
[----:B------:R-:W-:-:S05]  /*1da0*/  VIADD R9, R9, 0x1 ;  /* 0x0000000109097836 */ /* 0x000fca0000000000 */
[----:B------:R-:W-:-:S04]  /*1db0*/  ISETP.NE.AND P0, PT, R9, 0x2, PT ;  /* 0x000000020900780c */ /* 0x000fc80003f05270 */
[----:B-1----:R-:W-:Y:S02]  /*1dc0*/  SEL R3, RZ, 0x1, P0 ;  /* 0x00000001ff037807 */ /* 0x002fe40000000000 */
[----:B------:R-:W-:Y:S02]  /*1dd0*/  SEL R9, R9, RZ, P0 ;  /* 0x000000ff09097207 */ /* 0x000fe40000000000 */
[----:B------:R-:W-:-:S07]  /*1de0*/  LOP3.LUT R8, R8, R3, RZ, 0x3c, !PT ;  /* 0x0000000308087212 */ /* 0x000fce00078e3cff */
.L_x_24:
[----:B------:R-:W-:Y:S01]  /*1df0*/  ULEA UR4, UR6, UR13, 0x3 ;  /* 0x0000000d06047291 */ /* 0x000fe2000f8e18ff */
[----:B---3--:R-:W-:Y:S01]  /*1e00*/  SHF.L.U32 R0, R12, 0x1f, RZ ;  /* 0x0000001f0c007819 */ /* 0x008fe200000006ff */
[----:B------:R-:W-:Y:S02]  /*1e10*/  UISETP.GE.U32.AND UP0, UPT, UR46, 0x3f, UPT ;  /* 0x0000003f2e00788c */ /* 0x000fe4000bf06070 */
[----:B------:R-:W-:Y:S01]  /*1e20*/  ULEA UR19, UR33, UR45, 0x6 ;  /* 0x0000002d21137291 */ /* 0x000fe2000f8e30ff */
[----:B------:R-:W-:-:S04]  /*1e30*/  UMOV UR7, URZ ;  /* 0x000000ff00077c82 */ /* 0x000fc80008000000 */
[----:B------:R1:W3:Y:S01]  /*1e40*/  SYNCS.PHASECHK.TRANS64.TRYWAIT P0, [UR4+0xa0], R0 ;  /* 0x0000a000ff0075a7 */ /* 0x0002e20008001104 */
[----:B------:R-:W-:-:S04]  /*1e50*/  ULEA.HI UR4, UR32, UR32, URZ, 0x1 ;  /* 0x0000002020047291 */ /* 0x000fc8000f8f08ff */
[----:B------:R-:W-:-:S04]  /*1e60*/  USHF.L.U32 UR4, UR4, 0x7, URZ ;  /* 0x0000000704047899 */ /* 0x000fc800080006ff */
[----:B------:R-:W-:-:S04]  /*1e70*/  ULOP3.LUT UR35, UR4, 0xffffff00, URZ, 0xc0, !UPT ;  /* 0xffffff0004237892 */ /* 0x000fc8000f8ec0ff */
[----:B------:R-:W-:Y:S01]  /*1e80*/  ULOP3.LUT UR35, UR35, 0x80, UR47, 0xf8, !UPT ;  /* 0x0000008023237892 */ /* 0x000fe2000f8ef82f */
[----:B------:R-:W-:Y:S11]  /*1e90*/  BRA.U !UP0, `(.L_x_26) ;  /* 0x0000000108c87547 */ /* 0x000ff6000b800000 */
[----:B------:R-:W-:Y:S01]  /*1ea0*/  UMOV UR10, UR43 ;  /* 0x0000002b000a7c82 */ /* 0x000fe20008000000 */
[----:B------:R-:W-:Y:S01]  /*1eb0*/  UMOV UR4, UR6 ;  /* 0x0000000600047c82 */ /* 0x000fe20008000000 */
[----:B------:R-:W-:-:S05]  /*1ec0*/  UMOV UR34, URZ ;  /* 0x000000ff00227c82 */ /* 0x000fca0008000000 */
.L_x_32:
[----:B------:R-:W-:Y:S01]  /*1ed0*/  ULEA UR33, UR4, UR13, 0x3 ;  /* 0x0000000d04217291 */ /* 0x000fe2000f8e18ff */
[----:B------:R-:W-:Y:S01]  /*1ee0*/  @P3 MOV R2, 0x5000 ;  /* 0x0000500000023802 */ /* 0x000fe20000000f00 */
[----:B-1-3--:R-:W-:Y:S10]  /*1ef0*/  @P0 BRA `(.L_x_27) ;  /* 0x00000000000c0947 */ /* 0x00aff40003800000 */
[----:B------:R-:W-:-:S04]  /*1f00*/  SHF.L.U32 R3, R12, 0x1f, RZ ;  /* 0x0000001f0c037819 */ /* 0x000fc800000006ff */
[----:B------:R-:W3:Y:S02]  /*1f10*/  SYNCS.PHASECHK.TRANS64.TRYWAIT P0, [UR33+0xa0], R3 ;  /* 0x0000a003ff0075a7 */ /* 0x000ee40008001121 */
[----:B---3--:R-:W-:Y:S05]  /*1f20*/  @!P0 BRA `(.L_x_28) ;  /* 0x0000006c00fc8947 */ /* 0x008fea0003800000 */
.L_x_27:
[----:B------:R3:W-:Y:S01]  /*1f30*/  @P3 SYNCS.ARRIVE.TRANS64 RZ, [UR33], R2 ;  /* 0x00000002ffff39a7 */ /* 0x0007e20008000021 */
[----:B------:R-:W-:Y:S02]  /*1f40*/  ULOP3.LUT UR5, UR21, 0x2, URZ, 0xfc, !UPT ;  /* 0x0000000215057892 */ /* 0x000fe4000f8efcff */
[----:B------:R-:W-:Y:S02]  /*1f50*/  UIADD3 UR10, UPT, UPT, UR10, 0x1, URZ ;  /* 0x000000010a0a7890 */ /* 0x000fe4000fffe0ff */
[----:B------:R-:W-:Y:S02]  /*1f60*/  UISETP.NE.AND UP0, UPT, UR5, 0x2, UPT ;  /* 0x000000020500788c */ /* 0x000fe4000bf05270 */
[----:B------:R-:W-:-:S07]  /*1f70*/  UISETP.NE.AND UP2, UPT, UR10, 0x1, UPT ;  /* 0x000000010a00788c */ /* 0x000fce000bf45270 */
[----:B------:R-:W-:Y:S05]  /*1f80*/  BRA.U UP0, `(.L_x_29) ;  /* 0x0000000100047547 */ /* 0x000fea000b800000 */
[----:B--2---:R-:W-:Y:S05]  /*1f90*/  BPT.TRAP 0x1 ;  /* 0x000000040000795c */ /* 0x004fea0000300000 */
.L_x_29:
[----:B------:R-:W-:Y:S04]  /*1fa0*/  BSSY.RECONVERGENT B0, `(.L_x_30) ;  /* 0x0000003000007945 */ /* 0x000fe80003800200 */
[----:B------:R-:W-:Y:S05]  /*1fb0*/  @!P2 BRA `(.L_x_31) ;  /* 0x000000000004a947 */ /* 0x000fea0003800000 */
[----:B--2---:R-:W-:Y:S05]  /*1fc0*/  BPT.TRAP 0x1 ;  /* 0x000000040000795c */ /* 0x004fea0000300000 */
.L_x_31:
[----:B--2---:R-:W-:Y:S05]  /*1fd0*/  BSYNC.RECONVERGENT B0 ;  /* 0x0000000000007941 */ /* 0x004fea0003800200 */
.L_x_30:
[----:B------:R-:W-:Y:S02]  /*1fe0*/  UIADD3 UR5, UPT, UPT, UR4, 0x1, URZ ;  /* 0x0000000104057890 */ /* 0x000fe4000fffe0ff */
[----:B------:R-:W-:Y:S02]  /*1ff0*/  ULEA UR32, UR4, UR13, 0xd ;  /* 0x0000000d04207291 */ /* 0x000fe4000f8e68ff */
[----:B------:R-:W-:Y:S02]  /*2000*/  UISETP.NE.AND UP0, UPT, UR5, 0x14, UPT ;  /* 0x000000140500788c */ /* 0x000fe4000bf05270 */
[----:B------:R-:W-:Y:S02]  /*2010*/  UIADD3 UR8, UP1, UPT, UR26, 0x80, URZ ;  /* 0x000000801a087890 */ /* 0x000fe4000ff3e0ff */
[----:B------:R-:W-:Y:S02]  /*2020*/  USEL UR7, URZ, 0x1, UP0 ;  /* 0x00000001ff077887 */ /* 0x000fe40008000000 */
[----:B------:R-:W-:-:S02]  /*2030*/  USEL UR6, UR5, URZ, UP0 ;  /* 0x000000ff05067287 */ /* 0x000fc40008000000 */
[----:B------:R-:W-:Y:S02]  /*2040*/  ULOP3.LUT UR33, UR33, 0xfefffff8, URZ, 0xc0, !UPT ;  /* 0xfefffff821217892 */ /* 0x000fe4000f8ec0ff */
[----:B------:R-:W-:Y:S01]  /*2050*/  ULEA UR5, UR6, UR13, 0x3 ;  /* 0x0000000d06057291 */ /* 0x000fe2000f8e18ff */
[----:B------:R-:W-:Y:S01]  /*2060*/  LOP3.LUT R12, R12, UR7, RZ, 0x3c, !PT ;  /* 0x000000070c0c7c12 */ /* 0x000fe2000f8e3cff */
[----:B------:R-:W-:Y:S02]  /*2070*/  UIADD3.X UR9, UPT, UPT, URZ, UR27, URZ, UP1, !UPT ;  /* 0x0000001bff097290 */ /* 0x000fe40008ffe4ff */
[----:B------:R-:W-:Y:S01]  /*2080*/  UIADD3 UR32, UPT, UPT, UR32, 0x6600, URZ ;  /* 0x0000660020207890 */ /* 0x000fe2000fffe0ff */
[----:B-1----:R-:W-:Y:S01]  /*2090*/  SHF.L.U32 R0, R12, 0x1f, RZ ;  /* 0x0000001f0c007819 */ /* 0x002fe200000006ff */
[----:B------:R-:W-:Y:S01]  /*20a0*/  UPRMT UR7, URZ, 0x5410, UR24 ;  /* 0x00005410ff077896 */ /* 0x000fe20008000018 */
[----:B------:R-:W-:Y:S02]  /*20b0*/  UMOV UR14, 0x0 ;  /* 0x00000000000e7882 */ /* 0x000fe40000000000 */
[----:B------:R4:W1:Y:S01]  /*20c0*/  SYNCS.PHASECHK.TRANS64.TRYWAIT P0, [UR5+0xa0], R0 ;  /* 0x0000a000ff0075a7 */ /* 0x0008620008001105 */
[----:B------:R-:W-:-:S02]  /*20d0*/  ULEA UR5, UR4, UR28, 0xa ;  /* 0x0000001c04057291 */ /* 0x000fc4000f8e50ff */
[----:B------:R-:W-:Y:S02]  /*20e0*/  UIADD3 UR4, UP0, UPT, UR26, 0x180, URZ ;  /* 0x000001801a047890 */ /* 0x000fe4000ff1e0ff */
[----:B------:R-:W-:Y:S01]  /*20f0*/  ULEA UR5, UR5, UR13, 0x1 ;  /* 0x0000000d05057291 */ /* 0x000fe2000f8e08ff */
[----:B------:R-:W-:Y:S01]  /*2100*/  UMOV UR15, 0x10000000 ;  /* 0x10000000000f7882 */ /* 0x000fe20000000000 */
[----:B------:R-:W-:Y:S02]  /*2110*/  UMOV UR18, UR34 ;  /* 0x0000002200127c82 */ /* 0x000fe40008000000 */
[----:B------:R-:W-:Y:S01]  /*2120*/  UIADD3 UR16, UPT, UPT, UR5, 0x2e600, URZ ;  /* 0x0002e60005107890 */ /* 0x000fe2000fffe0ff */
[----:B------:R2:W-:Y:S01]  /*2130*/  UTMALDG.3D.2CTA [UR32], [UR8], desc[UR14] ;  /* 0x00000e20080075b4 */ /* 0x0005e20008211000 */
[----:B------:R-:W-:Y:S01]  /*2140*/  UIADD3.X UR5, UPT, UPT, URZ, UR27, URZ, UP0, !UPT ;  /* 0x0000001bff057290 */ /* 0x000fe200087fe4ff */
[----:B------:R-:W-:Y:S01]  /*2150*/  UMOV UR20, UR36 ;  /* 0x0000002400147c82 */ /* 0x000fe20008000000 */
[----:B------:R-:W-:-:S07]  /*2160*/  UMOV UR17, UR33 ;  /* 0x0000002100117c82 */ /* 0x000fce0008000000 */
[----:B------:R3:W-:Y:S01]  /*2170*/  UTMALDG.3D.MULTICAST.2CTA [UR16], [UR4], UR7, desc[UR14] ;  /* 0x00000e10040073b4 */ /* 0x0007e20008211807 */
[----:B--2---:R-:W-:Y:S01]  /*2180*/  UIADD3 UR34, UPT, UPT, UR34, 0x20, URZ ;  /* 0x0000002022227890 */ /* 0x004fe2000fffe0ff */
[----:B---3--:R-:W-:Y:S01]  /*2190*/  UMOV UR7, UR29 ;  /* 0x0000001d00077c82 */ /* 0x008fe20008000000 */
[----:B------:R-:W-:Y:S01]  /*21a0*/  UMOV UR4, UR6 ;  /* 0x0000000600047c82 */ /* 0x000fe20008000000 */
[----:B----4-:R-:W-:Y:S09]  /*21b0*/  BRA.U UP2, `(.L_x_32) ;  /* 0xfffffffd02447547 */ /* 0x010ff2000b83ffff */
.L_x_26:
[----:B------:R-:W-:Y:S01]  /*21c0*/  ULEA UR4, UR6, UR13, 0x3 ;  /* 0x0000000d06047291 */ /* 0x000fe2000f8e18ff */
[----:B-1----:R-:W-:Y:S01]  /*21d0*/  SHF.L.U32 R0, R12, 0x1f, RZ ;  /* 0x0000001f0c007819 */ /* 0x002fe200000006ff */
[----:B------:R-:W-:Y:S01]  /*21e0*/  @!P1 SYNCS.ARRIVE.TRANS64.A1T0 RZ, [UR13+0x178], RZ ;  /* 0x000178ffffff99a7 */ /* 0x000fe2000810000d */
[----:B------:R-:W-:-:S06]  /*21f0*/  UISETP.GT.AND UP0, UPT, UR41, UR40, UPT ;  /* 0x000000282900728c */ /* 0x000fcc000bf04270 */
[----:B---3--:R1:W3:Y:S03]  /*2200*/  SYNCS.PHASECHK.TRANS64.TRYWAIT P0, [UR4+0xa0], R0 ;  /* 0x0000a000ff0075a7 */ /* 0x0082e60008001104 */
[----:B------:R-:W-:Y:S05]  /*2210*/  BRA.U !UP0, `(.L_x_33) ;  /* 0x0000000108c07547 */ /* 0x000fea000b800000 */
[----:B------:R-:W-:Y:S01]  /*2220*/  UIADD3 UR25, UPT, UPT, UR44, UR7, URZ ;  /* 0x000000072c197290 */ /* 0x000fe2000fffe0ff */
[----:B------:R-:W-:-:S11]  /*2230*/  UMOV UR4, UR6 ;  /* 0x0000000600047c82 */ /* 0x000fd60008000000 */
.L_x_39:
[----:B------:R-:W-:Y:S01]  /*2240*/  ULEA UR9, UR4, UR13, 0x3 ;  /* 0x0000000d04097291 */ /* 0x000fe2000f8e18ff */
[----:B---3--:R-:W-:Y:S01]  /*2250*/  @P3 MOV R2, 0x5000 ;  /* 0x0000500000023802 */ /* 0x008fe20000000f00 */
[----:B-1-34-:R-:W-:Y:S10]  /*2260*/  @P0 BRA `(.L_x_34) ;  /* 0x00000000000c0947 */ /* 0x01aff40003800000 */
[----:B------:R-:W-:-:S04]  /*2270*/  SHF.L.U32 R3, R12, 0x1f, RZ ;  /* 0x0000001f0c037819 */ /* 0x000fc800000006ff */
[----:B------:R-:W3:Y:S02]  /*2280*/  SYNCS.PHASECHK.TRANS64.TRYWAIT P0, [UR9+0xa0], R3 ;  /* 0x0000a003ff0075a7 */ /* 0x000ee40008001109 */
[----:B---3--:R-:W-:Y:S05]  /*2290*/  @!P0 BRA `(.L_x_35) ;  /* 0x0000006c00388947 */ /* 0x008fea0003800000 */
.L_x_34:
[----:B------:R3:W-:Y:S01]  /*22a0*/  @P3 SYNCS.ARRIVE.TRANS64 RZ, [UR9], R2 ;  /* 0x00000002ffff39a7 */ /* 0x0007e20008000009 */
[----:B------:R-:W-:-:S04]  /*22b0*/  ULOP3.LUT UR5, UR21, 0x2, URZ, 0xfc, !UPT ;  /* 0x0000000215057892 */ /* 0x000fc8000f8efcff */
[----:B------:R-:W-:-:S09]  /*22c0*/  UISETP.NE.AND UP0, UPT, UR5, 0x2, UPT ;  /* 0x000000020500788c */ /* 0x000fd2000bf05270 */
[----:B------:R-:W-:Y:S05]  /*22d0*/  BRA.U UP0, `(.L_x_36) ;  /* 0x0000000100047547 */ /* 0x000fea000b800000 */
[----:B--2---:R-:W-:Y:S05]  /*22e0*/  BPT.TRAP 0x1 ;  /* 0x000000040000795c */ /* 0x004fea0000300000 */
.L_x_36:
[----:B------:R-:W-:Y:S04]  /*22f0*/  BSSY.RECONVERGENT B0, `(.L_x_37) ;  /* 0x0000003000007945 */ /* 0x000fe80003800200 */
[----:B------:R-:W-:Y:S05]  /*2300*/  @!P2 BRA `(.L_x_38) ;  /* 0x000000000004a947 */ /* 0x000fea0003800000 */
[----:B--2---:R-:W-:Y:S05]  /*2310*/  BPT.TRAP 0x1 ;  /* 0x000000040000795c */ /* 0x004fea0000300000 */
.L_x_38:
[----:B--2---:R-:W-:Y:S05]  /*2320*/  BSYNC.RECONVERGENT B0 ;  /* 0x0000000000007941 */ /* 0x004fea0003800200 */
.L_x_37:
[----:B------:R-:W-:Y:S02]  /*2330*/  UIADD3 UR5, UPT, UPT, UR4, 0x1, URZ ;  /* 0x0000000104057890 */ /* 0x000fe4000fffe0ff */
[----:B------:R-:W-:Y:S02]  /*2340*/  USHF.L.U32 UR10, UR7, 0x5, URZ ;  /* 0x00000005070a7899 */ /* 0x000fe400080006ff */
[----:B------:R-:W-:Y:S02]  /*2350*/  UISETP.NE.AND UP0, UPT, UR5, 0x14, UPT ;  /* 0x000000140500788c */ /* 0x000fe4000bf05270 */
[----:B------:R-:W-:Y:S02]  /*2360*/  UIADD3 UR7, UPT, UPT, UR7, 0x1, URZ ;  /* 0x0000000107077890 */ /* 0x000fe4000fffe0ff */
[----:B------:R-:W-:Y:S02]  /*2370*/  USEL UR8, URZ, 0x1, UP0 ;  /* 0x00000001ff087887 */ /* 0x000fe40008000000 */
[----:B------:R-:W-:-:S02]  /*2380*/  USEL UR6, UR5, URZ, UP0 ;  /* 0x000000ff05067287 */ /* 0x000fc40008000000 */
[----:B------:R-:W-:Y:S02]  /*2390*/  UIADD3 UR22, UP0, UPT, UR26, 0x180, URZ ;  /* 0x000001801a167890 */ /* 0x000fe4000ff1e0ff */
[----:B------:R-:W-:Y:S01]  /*23a0*/  LOP3.LUT R12, R12, UR8, RZ, 0x3c, !PT ;  /* 0x000000080c0c7c12 */ /* 0x000fe2000f8e3cff */
[----:B------:R-:W-:Y:S02]  /*23b0*/  ULEA UR8, UR4, UR13, 0xd ;  /* 0x0000000d04087291 */ /* 0x000fe4000f8e68ff */
[----:B------:R-:W-:Y:S01]  /*23c0*/  UIADD3 UR14, UP1, UPT, UR26, 0x80, URZ ;  /* 0x000000801a0e7890 */ /* 0x000fe2000ff3e0ff */
[----:B-1----:R-:W-:Y:S01]  /*23d0*/  SHF.L.U32 R0, R12, 0x1f, RZ ;  /* 0x0000001f0c007819 */ /* 0x002fe200000006ff */
[----:B------:R-:W-:Y:S02]  /*23e0*/  UIADD3.X UR23, UPT, UPT, URZ, UR27, URZ, UP0, !UPT ;  /* 0x0000001bff177290 */ /* 0x000fe400087fe4ff */
[----:B------:R-:W-:Y:S02]  /*23f0*/  UISETP.NE.AND UP0, UPT, UR7, UR25, UPT ;  /* 0x000000190700728c */ /* 0x000fe4000bf05270 */
[----:B------:R-:W-:-:S02]  /*2400*/  ULEA UR5, UR6, UR13, 0x3 ;  /* 0x0000000d06057291 */ /* 0x000fc4000f8e18ff */
[----:B------:R-:W-:Y:S02]  /*2410*/  ULOP3.LUT UR9, UR9, 0xfefffff8, URZ, 0xc0, !UPT ;  /* 0xfefffff809097892 */ /* 0x000fe4000f8ec0ff */
[----:B------:R-:W-:Y:S02]  /*2420*/  ULEA UR16, UR4, UR30, 0xb ;  /* 0x0000001e04107291 */ /* 0x000fe4000f8e58ff */
[----:B------:R-:W-:Y:S02]  /*2430*/  UIADD3 UR8, UPT, UPT, UR8, 0x6600, URZ ;  /* 0x0000660008087890 */ /* 0x000fe4000fffe0ff */
[----:B------:R-:W-:Y:S01]  /*2440*/  UIADD3.X UR15, UPT, UPT, URZ, UR27, URZ, UP1, !UPT ;  /* 0x0000001bff0f7290 */ /* 0x000fe20008ffe4ff */
[----:B------:R4:W1:Y:S01]  /*2450*/  SYNCS.PHASECHK.TRANS64.TRYWAIT P0, [UR5+0xa0], R0 ;  /* 0x0000a000ff0075a7 */ /* 0x0008620008001105 */
[----:B------:R-:W-:Y:S01]  /*2460*/  UPRMT UR4, URZ, 0x5410, UR24 ;  /* 0x00005410ff047896 */ /* 0x000fe20008000018 */
[----:B------:R-:W-:Y:S01]  /*2470*/  UMOV UR32, 0x0 ;  /* 0x0000000000207882 */ /* 0x000fe20000000000 */
[----:B------:R-:W-:Y:S01]  /*2480*/  UMOV UR33, 0x10000000 ;  /* 0x1000000000217882 */ /* 0x000fe20000000000 */
[----:B------:R-:W-:Y:S01]  /*2490*/  UMOV UR11, UR35 ;  /* 0x00000023000b7c82 */ /* 0x000fe20008000000 */
[----:B------:R-:W-:Y:S01]  /*24a0*/  UMOV UR12, UR36 ;  /* 0x00000024000c7c82 */ /* 0x000fe20008000000 */
[----:B------:R-:W-:Y:S01]  /*24b0*/  UMOV UR20, UR36 ;  /* 0x0000002400147c82 */ /* 0x000fe20008000000 */
[----:B------:R-:W-:Y:S01]  /*24c0*/  UMOV UR17, UR9 ;  /* 0x0000000900117c82 */ /* 0x000fe20008000000 */
[----:B------:R-:W-:Y:S01]  /*24d0*/  UMOV UR18, UR10 ;  /* 0x0000000a00127c82 */ /* 0x000fe20008000000 */
[----:B------:R-:W-:Y:S01]  /*24e0*/  UTMALDG.3D.2CTA [UR8], [UR14], desc[UR32] ;  /* 0x000020080e0075b4 */ /* 0x000fe20008211000 */
[----:B------:R2:W-:Y:S02]  /*24f0*/  UTMALDG.3D.MULTICAST.2CTA [UR16], [UR22], UR4, desc[UR32] ;  /* 0x00002010160073b4 */ /* 0x0005e40008211804 */
[----:B--2---:R-:W-:Y:S01]  /*2500*/  UMOV UR4, UR6 ;  /* 0x0000000600047c82 */ /* 0x004fe20008000000 */
[----:B------:R-:W-:Y:S05]  /*2510*/  BRA.U UP0, `(.L_x_39) ;  /* 0xfffffffd00487547 */ /* 0x000fea000b83ffff */
.L_x_33:
[C---:B------:R-:W-:Y:S01]  /*2520*/  LEA R3, R11.reuse, UR13, 0x3 ;  /* 0x0000000d0b037c11 */ /* 0x040fe2000f8e18ff */
[----:B------:R-:W-:Y:S01]  /*2530*/  NOP ;  /* 0x0000000000007918 */ /* 0x000fe20000000000 */
[----:B-1--4-:R-:W-:Y:S02]  /*2540*/  SHF.L.U32 R0, R10, 0x1f, RZ ;  /* 0x0000001f0a007819 */ /* 0x012fe400000006ff */
[----:B------:R-:W-:Y:S02]  /*2550*/  LEA R5, R11, UR13, 0x4 ;  /* 0x0000000d0b057c11 */ /* 0x000fe4000f8e20ff */
[----:B---3--:R-:W1:Y:S02]  /*2560*/  SYNCS.PHASECHK.TRANS64.TRYWAIT P0, [R3+URZ+0x180], R0 ;  /* 0x00018000030075a7 */ /* 0x008e6400080011ff */
[----:B-1----:R-:W-:Y:S05]  /*2570*/  @!P0 BRA `(.L_x_40) ;  /* 0x0000006800988947 */ /* 0x002fea0003800000 */
.L_x_153:
[----:B------:R-:W3:Y:S01]  /*2580*/  LDS.128 R4, [R5+0x210] ;  /* 0x0002100005047984 */ /* 0x000ee20000000c00 */
[----:B------:R-:W-:Y:S01]  /*2590*/  UISETP.GE.AND UP0, UPT, UR42, 0x1, UPT ;  /* 0x000000012a00788c */ /* 0x000fe2000bf06270 */
[----:B------:R-:W-:Y:S01]  /*25a0*/  @!PT LDS RZ, [RZ] ;  /* 0x00000000fffff984 */ /* 0x000fe20000000800 */
[----:B------:R-:W-:Y:S01]  /*25b0*/  @!PT LDS RZ, [RZ] ;  /* 0x00000000fffff984 */ /* 0x000fe20000000800 */
[----:B------:R-:W-:Y:S01]  /*25c0*/  @!PT LDS RZ, [RZ] ;  /* 0x00000000fffff984 */ /* 0x000fe20000000800 */
[----:B------:R-:W-:Y:S01]  /*25d0*/  @!PT LDS RZ, [RZ] ;  /* 0x00000000fffff984 */ /* 0x000fe20000000800 */
[----:B------:R4:W-:Y:S06]  /*25e0*/  MEMBAR.ALL.CTA ;  /* 0x0000000000007992 */ /* 0x0009ec0000008000 */
[----:B----4-:R-:W4:Y:S01]  /*25f0*/  FENCE.VIEW.ASYNC.S ;  /* 0x00000000000073c6 */ /* 0x010f220000000000 */
[----:B---3--:R-:W-:-:S13]  /*2600*/  LOP3.LUT P0, RZ, R6, 0x1, RZ, 0xc0, !PT ;  /* 0x0000000106ff7812 */ /* 0x008fda000780c0ff */
[----:B----4-:R-:W-:Y:S01]  /*2610*/  VOTEU.ANY UP1, P0 ;  /* 0x0000000000ff7886 */ /* 0x010fe20000020100 */
[----:B------:R-:W-:-:S13]  /*2620*/  PLOP3.LUT P0, PT, PT, PT, UP1, 0x80, 0x8 ;  /* 0x000000000008781c */ /* 0x000fda0003f0f018 */
[----:B-1----:R-:W-:Y:S02]  /*2630*/  @P0 LOP3.LUT R0, R5, 0xffff, RZ, 0xc0, !PT ;  /* 0x0000ffff05000812 */ /* 0x002fe400078ec0ff */
[----:B------:R-:W-:Y:S02]  /*2640*/  @P0 MOV R2, R4 ;  /* 0x0000000400020202 */ /* 0x000fe40000000f00 */
[----:B------:R-:W-:Y:S01]  /*2650*/  @P0 R2UR UR5, R0 ;  /* 0x00000000000502ca */ /* 0x000fe200000e0000 */
[----:B------:R-:W-:Y:S01]  /*2660*/  VIADD R0, R3, 0x190 ;  /* 0x0000019003007836 */ /* 0x000fe20000000000 */
[----:B------:R-:W-:Y:S02]  /*2670*/  @P0 SHF.R.U32.HI R4, RZ, 0x10, R5 ;  /* 0x00000010ff040819 */ /* 0x000fe40000011605 */
[----:B------:R-:W-:Y:S02]  /*2680*/  @P0 R2UR UR7, R2 ;  /* 0x00000000020702ca */ /* 0x000fe400000e0000 */
[----:B------:R-:W-:-:S02]  /*2690*/  PRMT R0, RZ, 0x654, R0 ;  /* 0x00000654ff007816 */ /* 0x000fc40000000000 */
[----:B------:R-:W-:Y:S02]  /*26a0*/  @P0 R2UR UR4, R4 ;  /* 0x00000000040402ca */ /* 0x000fe400000e0000 */
[----:B------:R1:W-:Y:S03]  /*26b0*/  SYNCS.ARRIVE.TRANS64.RED.A1T0 RZ, [R0+URZ], RZ ;  /* 0x000000ff00ff79a7 */ /* 0x0003e600081004ff */
[----:B------:R-:W-:-:S04]  /*26c0*/  @UP1 UMOV UR31, UR5 ;  /* 0x00000005001f1c82 */ /* 0x000fc80008000000 */
[----:B------:R-:W-:-:S04]  /*26d0*/  @UP1 UMOV UR37, UR7 ;  /* 0x0000000700251c82 */ /* 0x000fc80008000000 */
[----:B------:R-:W-:Y:S01]  /*26e0*/  @UP1 UMOV UR36, UR4 ;  /* 0x0000000400241c82 */ /* 0x000fe20008000000 */
[----:B------:R-:W-:Y:S05]  /*26f0*/  BRA.U !UP0, `(.L_x_41) ;  /* 0x0000000108d47547 */ /* 0x000fea000b800000 */
[----:B------:R-:W2:Y:S01]  /*2700*/  LDCU.128 UR16, c[0x0][0xb10] ;  /* 0x00016200ff1077ac */ /* 0x000ea20008000c00 */
[----:B------:R-:W3:Y:S01]  /*2710*/  LDCU UR12, c[0x0][0xb20] ;  /* 0x00016400ff0c77ac */ /* 0x000ee20008000800 */
[----:B------:R-:W4:Y:S01]  /*2720*/  LDCU UR20, c[0x0][0xb0c] ;  /* 0x00016180ff1477ac */ /* 0x000f220008000800 */
[----:B------:R-:W1:Y:S01]  /*2730*/  LDCU.64 UR8, c[0x0][0xb28] ;  /* 0x00016500ff0877ac */ /* 0x000e620008000a00 */
[----:B------:R-:W-:Y:S02]  /*2740*/  UISETP.NE.AND UP3, UPT, UR42, 0x1, UPT ;  /* 0x000000012a00788c */ /* 0x000fe4000bf65270 */
[----:B--2---:R-:W-:Y:S02]  /*2750*/  UIMAD.WIDE.U32 UR10, UR38, UR19, URZ ;  /* 0x00000013260a72a5 */ /* 0x004fe4000f8e00ff */
[----:B------:R-:W-:Y:S02]  /*2760*/  UIMAD.WIDE.U32 UR4, UR39, UR16, URZ ;  /* 0x00000010270472a5 */ /* 0x000fe4000f8e00ff */
[----:B------:R-:W-:-:S02]  /*2770*/  UISETP.NE.AND UP0, UPT, UR18, 0x1, UPT ;  /* 0x000000011200788c */ /* 0x000fc4000bf05270 */
[----:B------:R-:W-:Y:S01]  /*2780*/  UIMAD.WIDE.U32 UR22, UR31, UR19, URZ ;  /* 0x000000131f1672a5 */ /* 0x000fe2000f8e00ff */
[----:B------:R-:W-:Y:S02]  /*2790*/  UMOV UR10, UR11 ;  /* 0x0000000b000a7c82 */ /* 0x000fe40008000000 */
[----:B------:R-:W-:Y:S01]  /*27a0*/  UMOV UR4, UR5 ;  /* 0x0000000500047c82 */ /* 0x000fe20008000000 */
[----:B---3--:R-:W-:Y:S02]  /*27b0*/  USHF.R.U32.HI UR10, URZ, UR12, UR10 ;  /* 0x0000000cff0a7299 */ /* 0x008fe4000801160a */
[----:B----4-:R-:W-:Y:S02]  /*27c0*/  UISETP.NE.AND UP2, UPT, UR20, 0x1, UPT ;  /* 0x000000011400788c */ /* 0x010fe4000bf45270 */
[----:B------:R-:W-:Y:S02]  /*27d0*/  USHF.R.U32.HI UR4, URZ, UR17, UR4 ;  /* 0x00000011ff047299 */ /* 0x000fe40008011604 */
[----:B------:R-:W-:-:S02]  /*27e0*/  USEL UR5, UR38, UR10, !UP0 ;  /* 0x0000000a26057287 */ /* 0x000fc4000c000000 */
[----:B------:R-:W-:Y:S02]  /*27f0*/  USEL UR7, UR39, UR4, !UP2 ;  /* 0x0000000427077287 */ /* 0x000fe4000d000000 */
[----:B-1----:R-:W-:Y:S01]  /*2800*/  UIMAD.WIDE.U32 UR10, UR5, UR8, URZ ;  /* 0x00000008050a72a5 */ /* 0x002fe2000f8e00ff */
[----:B------:R-:W-:Y:S01]  /*2810*/  UMOV UR4, UR23 ;  /* 0x0000001700047c82 */ /* 0x000fe20008000000 */
[----:B------:R-:W-:Y:S02]  /*2820*/  UIMAD.WIDE.U32 UR14, UR37, UR16, URZ ;  /* 0x00000010250e72a5 */ /* 0x000fe4000f8e00ff */
[----:B------:R-:W-:-:S03]  /*2830*/  UIMAD.WIDE.U32 UR22, UR7, UR8, URZ ;  /* 0x00000008071672a5 */ /* 0x000fc6000f8e00ff */
[----:B------:R-:W-:Y:S01]  /*2840*/  UMOV UR10, UR11 ;  /* 0x0000000b000a7c82 */ /* 0x000fe20008000000 */
[----:B------:R-:W-:Y:S02]  /*2850*/  USHF.R.U32.HI UR4, URZ, UR12, UR4 ;  /* 0x0000000cff047299 */ /* 0x000fe40008011604 */
[----:B------:R-:W-:Y:S01]  /*2860*/  @UP3 USHF.R.U32.HI UR5, URZ, UR9, UR10 ;  /* 0x00000009ff053299 */ /* 0x000fe2000801160a */
[----:B------:R-:W-:Y:S01]  /*2870*/  UMOV UR14, UR15 ;  /* 0x0000000f000e7c82 */ /* 0x000fe20008000000 */
[----:B------:R-:W-:Y:S01]  /*2880*/  UMOV UR22, UR23 ;  /* 0x0000001700167c82 */ /* 0x000fe20008000000 */
[----:B------:R-:W-:Y:S02]  /*2890*/  USHF.R.U32.HI UR17, URZ, UR17, UR14 ;  /* 0x00000011ff117299 */ /* 0x000fe4000801160e */
[----:B------:R-:W-:Y:S02]  /*28a0*/  USEL UR4, UR31, UR4, !UP0 ;  /* 0x000000041f047287 */ /* 0x000fe4000c000000 */
[----:B------:R-:W-:-:S02]  /*28b0*/  @UP3 USHF.R.U32.HI UR7, URZ, UR9, UR22 ;  /* 0x00000009ff073299 */ /* 0x000fc40008011616 */
[----:B------:R-:W-:Y:S02]  /*28c0*/  UIMAD UR10, UR42, UR5, URZ ;  /* 0x000000052a0a72a4 */ /* 0x000fe4000f8e02ff */
[----:B------:R-:W-:Y:S02]  /*28d0*/  USEL UR5, UR37, UR17, !UP2 ;  /* 0x0000001125057287 */ /* 0x000fe4000d000000 */
[----:B------:R-:W-:Y:S02]  /*28e0*/  UIMAD UR12, UR42, UR7, URZ ;  /* 0x000000072a0c72a4 */ /* 0x000fe4000f8e02ff */
[----:B------:R-:W-:Y:S02]  /*28f0*/  UISETP.GE.AND UP0, UPT, UR4, UR10, UPT ;  /* 0x0000000a0400728c */ /* 0x000fe4000bf06270 */
[----:B------:R-:W-:Y:S02]  /*2900*/  UIMAD.WIDE.U32 UR10, UR4, UR8, URZ ;  /* 0x00000008040a72a5 */ /* 0x000fe4000f8e00ff */
[----:B------:R-:W-:-:S02]  /*2910*/  UISETP.GE.OR UP0, UPT, UR5, UR12, UP0 ;  /* 0x0000000c0500728c */ /* 0x000fc40008706670 */
[----:B------:R-:W-:Y:S02]  /*2920*/  UIMAD.WIDE.U32 UR14, UR5, UR8, URZ ;  /* 0x00000008050e72a5 */ /* 0x000fe4000f8e00ff */
[----:B------:R-:W-:Y:S01]  /*2930*/  UIADD3 UR12, UPT, UPT, -UR5, URZ, URZ ;  /* 0x000000ff050c7290 */ /* 0x000fe2000fffe1ff */
[----:B------:R-:W-:Y:S01]  /*2940*/  UMOV UR10, UR11 ;  /* 0x0000000b000a7c82 */ /* 0x000fe20008000000 */
[----:B------:R-:W-:Y:S02]  /*2950*/  UIADD3 UR11, UPT, UPT, -UR4, URZ, URZ ;  /* 0x000000ff040b7290 */ /* 0x000fe4000fffe1ff */
[----:B------:R-:W-:-:S03]  /*2960*/  USHF.R.U32.HI UR10, URZ, UR9, UR10 ;  /* 0x00000009ff0a7299 */ /* 0x000fc6000801160a */
[----:B------:R-:W-:Y:S01]  /*2970*/  @!UP0 UMOV UR8, UR15 ;  /* 0x0000000f00088c82 */ /* 0x000fe20008000000 */
[----:B------:R-:W-:Y:S02]  /*2980*/  UIMAD UR11, UR18, UR11, UR31 ;  /* 0x0000000b120b72a4 */ /* 0x000fe4000f8e021f */
[----:B------:R-:W-:Y:S02]  /*2990*/  USEL UR10, UR4, UR10, !UP3 ;  /* 0x0000000a040a7287 */ /* 0x000fe4000d800000 */
[----:B------:R-:W-:Y:S02]  /*29a0*/  @!UP0 USHF.R.U32.HI UR8, URZ, UR9, UR8 ;  /* 0x00000009ff088299 */ /* 0x000fe40008011608 */
[----:B------:R-:W-:Y:S02]  /*29b0*/  UIADD3 UR9, UPT, UPT, -UR10, URZ, URZ ;  /* 0x000000ff0a097290 */ /* 0x000fe4000fffe1ff */
[----:B------:R-:W-:Y:S02]  /*29c0*/  @!UP0 USEL UR8, UR5, UR8, !UP3 ;  /* 0x0000000805088287 */ /* 0x000fe4000d800000 */
[----:B------:R-:W-:-:S02]  /*29d0*/  UIMAD UR9, UR42, UR9, UR4 ;  /* 0x000000092a0972a4 */ /* 0x000fc4000f8e0204 */
[----:B------:R-:W-:Y:S02]  /*29e0*/  @!UP0 UIADD3 UR10, UPT, UPT, UR10, -UR8, URZ ;  /* 0x800000080a0a8290 */ /* 0x000fe4000fffe0ff */
[----:B------:R-:W-:Y:S02]  /*29f0*/  @!UP0 UIMAD UR8, UR9, UR7, UR8 ;  /* 0x00000007090882a4 */ /* 0x000fe4000f8e0208 */
[----:B------:R-:W-:Y:S02]  /*2a00*/  @!UP0 UIMAD UR4, UR42, UR10, UR5 ;  /* 0x0000000a2a0482a4 */ /* 0x000fe4000f8e0205 */
[----:B------:R-:W-:Y:S02]  /*2a10*/  UIMAD UR7, UR20, UR12, UR37 ;  /* 0x0000000c140772a4 */ /* 0x000fe4000f8e0225 */
[----:B------:R-:W-:Y:S01]  /*2a20*/  UIMAD UR31, UR4, UR18, UR11 ;  /* 0x00000012041f72a4 */ /* 0x000fe2000f8e020b */
[----:B------:R-:W-:Y:S02]  /*2a30*/  @!UP0 UMOV UR5, UR8 ;  /* 0x0000000800058c82 */ /* 0x000fe40008000000 */
[----:B------:R-:W-:-:S12]  /*2a40*/  UIMAD UR37, UR5, UR20, UR7 ;  /* 0x00000014052572a4 */ /* 0x000fd8000f8e0207 */
.L_x_41:
[----:B------:R-:W3:Y:S02]  /*2a50*/  LDCU UR4, c[0x0][0xb30] ;  /* 0x00016600ff0477ac */ /* 0x000ee40008000800 */
[----:B---3--:R-:W-:-:S09]  /*2a60*/  UISETP.NE.AND UP0, UPT, UR4, 0x1, UPT ;  /* 0x000000010400788c */ /* 0x008fd2000bf05270 */
[----:B------:R-:W-:Y:S05]  /*2a70*/  BRA.U UP0, `(.L_x_42) ;  /* 0x0000000100447547 */ /* 0x000fea000b800000 */
[----:B------:R-:W3:Y:S01]  /*2a80*/  LDCU.128 UR16, c[0x0][0xb10] ;  /* 0x00016200ff1077ac */ /* 0x000ee20008000c00 */
[----:B------:R-:W4:Y:S01]  /*2a90*/  LDCU UR10, c[0x0][0xb0c] ;  /* 0x00016180ff0a77ac */ /* 0x000f220008000800 */
[----:B------:R-:W1:Y:S01]  /*2aa0*/  LDCU UR7, c[0x0][0xb20] ;  /* 0x00016400ff0777ac */ /* 0x000e620008000800 */
[----:B---3--:R-:W-:Y:S02]  /*2ab0*/  UIMAD.WIDE.U32 UR8, UR37, UR16, URZ ;  /* 0x00000010250872a5 */ /* 0x008fe4000f8e00ff */
[----:B------:R-:W-:Y:S02]  /*2ac0*/  UIMAD.WIDE.U32 UR4, UR31, UR19, URZ ;  /* 0x000000131f0472a5 */ /* 0x000fe4000f8e00ff */
[----:B----4-:R-:W-:Y:S02]  /*2ad0*/  UISETP.NE.AND UP2, UPT, UR10, 0x1, UPT ;  /* 0x000000010a00788c */ /* 0x010fe4000bf45270 */
[----:B------:R-:W-:Y:S01]  /*2ae0*/  UISETP.NE.AND UP0, UPT, UR18, 0x1, UPT ;  /* 0x000000011200788c */ /* 0x000fe2000bf05270 */
[----:B------:R-:W-:-:S02]  /*2af0*/  UMOV UR8, UR9 ;  /* 0x0000000900087c82 */ /* 0x000fc40008000000 */
[----:B------:R-:W-:Y:S01]  /*2b00*/  UMOV UR4, UR5 ;  /* 0x0000000500047c82 */ /* 0x000fe20008000000 */
[----:B------:R-:W-:Y:S02]  /*2b10*/  USHF.R.U32.HI UR17, URZ, UR17, UR8 ;  /* 0x00000011ff117299 */ /* 0x000fe40008011608 */
[----:B-1----:R-:W-:Y:S02]  /*2b20*/  USHF.R.U32.HI UR4, URZ, UR7, UR4 ;  /* 0x00000007ff047299 */ /* 0x002fe40008011604 */
[----:B------:R-:W-:Y:S02]  /*2b30*/  USEL UR5, UR37, UR17, !UP2 ;  /* 0x0000001125057287 */ /* 0x000fe4000d000000 */
[----:B------:R-:W-:-:S04]  /*2b40*/  USEL UR4, UR31, UR4, !UP0 ;  /* 0x000000041f047287 */ /* 0x000fc8000c000000 */
[----:B------:R-:W-:Y:S02]  /*2b50*/  UIADD3 UR7, UPT, UPT, UR5, -UR4, URZ ;  /* 0x8000000405077290 */ /* 0x000fe4000fffe0ff */
[----:B------:R-:W-:Y:S02]  /*2b60*/  UIADD3 UR4, UPT, UPT, -UR5, UR4, URZ ;  /* 0x0000000405047290 */ /* 0x000fe4000fffe1ff */
[----:B------:R-:W-:Y:S02]  /*2b70*/  UIMAD UR31, UR7, UR18, UR31 ;  /* 0x00000012071f72a4 */ /* 0x000fe4000f8e021f */
[----:B------:R-:W-:-:S12]  /*2b80*/  UIMAD UR37, UR4, UR10, UR37 ;  /* 0x0000000a042572a4 */ /* 0x000fd8000f8e0225 */
.L_x_42:
[----:B------:R-:W-:Y:S01]  /*2b90*/  VIADD R11, R11, 0x1 ;  /* 0x000000010b0b7836 */ /* 0x000fe20000000000 */
[----:B------:R-:W-:Y:S02]  /*2ba0*/  R2UR UR5, R87 ;  /* 0x00000000570572ca */ /* 0x000fe400000e0000 */
[----:B------:R-:W-:Y:S02]  /*2bb0*/  R2UR UR4, R86 ;  /* 0x00000000560472ca */ /* 0x000fe400000e0000 */
[C---:B------:R-:W-:Y:S02]  /*2bc0*/  ISETP.NE.AND P0, PT, R11.reuse, 0x2, PT ;  /* 0x000000020b00780c */ /* 0x040fe40003f05270 */
[----:B------:R-:W-:Y:S02]  /*2bd0*/  PLOP3.LUT P1, PT, PT, PT, PT, 0x80, 0x8 ;  /* 0x000000000008781c */ /* 0x000fe40003f2f070 */
[----:B------:R-:W-:Y:S02]  /*2be0*/  SEL R3, RZ, 0x1, P0 ;  /* 0x00000001ff037807 */ /* 0x000fe40000000000 */
[----:B------:R-:W-:-:S02]  /*2bf0*/  SEL R11, R11, RZ, P0 ;  /* 0x000000ff0b0b7207 */ /* 0x000fc40000000000 */
[----:B------:R-:W-:Y:S01]  /*2c00*/  LOP3.LUT R10, R10, R3, RZ, 0x3c, !PT ;  /* 0x000000030a0a7212 */ /* 0x000fe200078e3cff */
[----:B------:R-:W-:Y:S02]  /*2c10*/  UIADD3 UR32, UPT, UPT, UR37, UR5, URZ ;  /* 0x0000000525207290 */ /* 0x000fe4000fffe0ff */
[----:B------:R-:W-:Y:S01]  /*2c20*/  UIADD3 UR33, UPT, UPT, UR31, UR4, URZ ;  /* 0x000000041f217290 */ /* 0x000fe2000fffe0ff */
[----:B------:R-:W-:Y:S11]  /*2c30*/  BRA.U UP1, `(.L_x_43) ;  /* 0xfffffff101387547 */ /* 0x000ff6000b83ffff */
[----:B------:R-:W-:Y:S01]  /*2c40*/  UIADD3 UR13, UPT, UPT, UR13, 0xa0, URZ ;  /* 0x000000a00d0d7890 */ /* 0x000fe2000fffe0ff */
[----:B------:R-:W-:-:S03]  /*2c50*/  SHF.L.U32 R3, R12, 0x1f, RZ ;  /* 0x0000001f0c037819 */ /* 0x000fc600000006ff */
[----:B------:R-:W-:-:S09]  /*2c60*/  ULEA UR4, UR6, UR13, 0x3 ;  /* 0x0000000d06047291 */ /* 0x000fd2000f8e18ff */
[----:B------:R-:W3:Y:S02]  /*2c70*/  SYNCS.PHASECHK.TRANS64.TRYWAIT P0, [UR4], R3 ;  /* 0x00000003ff0075a7 */ /* 0x000ee40008001104 */
[----:B---3--:R-:W-:Y:S05]  /*2c80*/  @!P0 BRA `(.L_x_44) ;  /* 0x0000006000e88947 */ /* 0x008fea0003800000 */
.L_x_155:
[----:B------:R-:W-:-:S04]  /*2c90*/  UIADD3 UR4, UPT, UPT, UR6, 0x1, URZ ;  /* 0x0000000106047890 */ /* 0x000fc8000fffe0ff */
[----:B------:R-:W-:-:S04]  /*2ca0*/  UISETP.NE.AND UP0, UPT, UR4, 0x14, UPT ;  /* 0x000000140400788c */ /* 0x000fc8000bf05270 */
[----:B------:R-:W-:Y:S02]  /*2cb0*/  USEL UR6, URZ, 0x1, UP0 ;  /* 0x00000001ff067887 */ /* 0x000fe40008000000 */
[----:B------:R-:W-:-:S04]  /*2cc0*/  USEL UR4, UR4, URZ, UP0 ;  /* 0x000000ff04047287 */ /* 0x000fc80008000000 */
[----:B------:R-:W-:Y:S01]  /*2cd0*/  ULEA UR5, UR4, UR13, 0x3 ;  /* 0x0000000d04057291 */ /* 0x000fe2000f8e18ff */
[----:B------:R-:W-:-:S04]  /*2ce0*/  LOP3.LUT R2, R12, UR6, RZ, 0x3c, !PT ;  /* 0x000000060c027c12 */ /* 0x000fc8000f8e3cff */
[----:B-1----:R-:W-:-:S04]  /*2cf0*/  SHF.L.U32 R3, R2, 0x1f, RZ ;  /* 0x0000001f02037819 */ /* 0x002fc800000006ff */
[----:B------:R-:W1:Y:S02]  /*2d00*/  SYNCS.PHASECHK.TRANS64.TRYWAIT P0, [UR5], R3 ;  /* 0x00000003ff0075a7 */ /* 0x000e640008001105 */
[----:B-1----:R-:W-:Y:S05]  /*2d10*/  @!P0 BRA `(.L_x_45) ;  /* 0x0000006000dc8947 */ /* 0x002fea0003800000 */
.L_x_157:
        /* <DEDUP_REMOVED lines=9> */
.L_x_159:
        /* <DEDUP_REMOVED lines=9> */
.L_x_161:
        /* <DEDUP_REMOVED lines=9> */
.L_x_163:
        /* <DEDUP_REMOVED lines=9> */
.L_x_165:
        /* <DEDUP_REMOVED lines=9> */
.L_x_167:
        /* <DEDUP_REMOVED lines=9> */
.L_x_169:
        /* <DEDUP_REMOVED lines=9> */
.L_x_171:
        /* <DEDUP_REMOVED lines=9> */
.L_x_173:
        /* <DEDUP_REMOVED lines=9> */
.L_x_175:
        /* <DEDUP_REMOVED lines=9> */
.L_x_177:
        /* <DEDUP_REMOVED lines=9> */
.L_x_179:
        /* <DEDUP_REMOVED lines=9> */
.L_x_181:
        /* <DEDUP_REMOVED lines=9> */
.L_x_183:
        /* <DEDUP_REMOVED lines=9> */
.L_x_185:
        /* <DEDUP_REMOVED lines=9> */
.L_x_187:
        /* <DEDUP_REMOVED lines=9> */
.L_x_189:
        /* <DEDUP_REMOVED lines=9> */
.L_x_191:
[----:B------:R-:W-:-:S04]  /*36b0*/  UIADD3 UR4, UPT, UPT, UR4, 0x1, URZ ;  /* 0x0000000104047890 */ /* 0x000fc8000fffe0ff */
[----:B------:R-:W-:-:S04]  /*36c0*/  UISETP.NE.AND UP0, UPT, UR4, 0x14, UPT ;  /* 0x000000140400788c */ /* 0x000fc8000bf05270 */
[----:B------:R-:W-:Y:S02]  /*36d0*/  USEL UR5, URZ, 0x1, UP0 ;  /* 0x00000001ff057887 */ /* 0x000fe40008000000 */
[----:B------:R-:W-:-:S04]  /*36e0*/  USEL UR4, UR4, URZ, UP0 ;  /* 0x000000ff04047287 */ /* 0x000fc80008000000 */
[----:B------:R-:W-:Y:S01]  /*36f0*/  ULEA UR4, UR4, UR13, 0x3 ;  /* 0x0000000d04047291 */ /* 0x000fe2000f8e18ff */
[----:B-1----:R-:W-:-:S04]  /*3700*/  LOP3.LUT R3, R2, UR5, RZ, 0x3c, !PT ;  /* 0x0000000502037c12 */ /* 0x002fc8000f8e3cff */
[----:B------:R-:W-:Y:S01]  /*3710*/  SHF.L.U32 R3, R3, 0x1f, RZ ;  /* 0x0000001f03037819 */ /* 0x000fe200000006ff */
[----:B------:R-:W-:-:S07]  /*3720*/  IMAD.U32 R0, RZ, RZ, UR4 ;  /* 0x00000004ff007e24 */ /* 0x000fce000f8e00ff */
.L_x_63:
[----:B-1----:R1:W3:Y:S02]  /*3730*/  SYNCS.PHASECHK.TRANS64.TRYWAIT P0, [R0+URZ], R3 ;  /* 0x00000003000075a7 */ /* 0x0022e400080011ff */
[----:B---3--:R-:W-:Y:S05]  /*3740*/  @!P0 NANOSLEEP.SYNCS 0x989680 ;  /* 0x009896800000895d */ /* 0x008fea0003900000 */
[----:B------:R-:W3:Y:S02]  /*3750*/  @!P0 SYNCS.PHASECHK.TRANS64 P0, [R0+URZ], R3 ;  /* 0x00000003000085a7 */ /* 0x000ee400080010ff */
[----:B--23--:R-:W-:Y:S05]  /*3760*/  @P0 EXIT ;  /* 0x000000000000094d */ /* 0x00cfea0003800000 */
[----:B------:R-:W-:Y:S05]  /*3770*/  BRA `(.L_x_63) ;  /* 0xfffffffc00ec7947 */ /* 0x000fea000383ffff */
.L_x_23:
[----:B------:R-:W2:Y:S02]  /*3780*/  S2UR UR4, SR_CgaCtaId ;  /* 0x00000000000479c3 */ /* 0x000ea40000008800 */
[----:B--2---:R-:W-:-:S04]  /*3790*/  UISETP.NE.AND UP0, UPT, UR4, URZ, UPT ;  /* 0x000000ff0400728c */ /* 0x004fc8000bf05270 */
[----:B------:R-:W-:-:S09]  /*37a0*/  UISETP.NE.OR UP0, UPT, UR20, 0x1, UP0 ;  /* 0x000000011400788c */ /* 0x000fd20008705670 */
[----:B------:R-:W-:Y:S05]  /*37b0*/  BRA.U UP0, `(.L_x_64) ;  /* 0x00000005004c7547 */ /* 0x000fea000b800000 */
[----:B------:R-:W2:Y:S01]  /*37c0*/  S2UR UR5, SR_CgaCtaId ;  /* 0x00000000000579c3 */ /* 0x000ea20000008800 */
[----:B------:R-:W-:Y:S01]  /*37d0*/  UMOV UR4, 0x400 ;  /* 0x0000040000047882 */ /* 0x000fe20000000000 */
[----:B------:R-:W-:Y:S01]  /*37e0*/  ISETP.GE.U32.AND P2, PT, R3, 0x8, PT ;  /* 0x000000080300780c */ /* 0x000fe20003f46070 */
[----:B------:R-:W-:Y:S01]  /*37f0*/  IMAD.MOV.U32 R12, RZ, RZ, 0x1 ;  /* 0x00000001ff0c7424 */ /* 0x000fe200078e00ff */
[----:B------:R-:W-:Y:S02]  /*3800*/  CS2R R10, SRZ ;  /* 0x00000000000a7805 */ /* 0x000fe4000001ff00 */
[----:B------:R-:W-:Y:S01]  /*3810*/  CS2R R8, SRZ ;  /* 0x0000000000087805 */ /* 0x000fe2000001ff00 */
[----:B--2---:R-:W-:-:S03]  /*3820*/  ULEA UR6, UR5, UR4, 0x18 ;  /* 0x0000000405067291 */ /* 0x004fc6000f8ec0ff */
[----:B------:R-:W-:-:S09]  /*3830*/  UMOV UR5, URZ ;  /* 0x000000ff00057c82 */ /* 0x000fd20008000000 */
.L_x_68:
[----:B------:R-:W-:Y:S02]  /*3840*/  LEA R0, R8, UR6, 0x3 ;  /* 0x0000000608007c11 */ /* 0x000fe4000f8e18ff */
[----:B------:R-:W-:-:S03]  /*3850*/  SHF.L.U32 R5, R9, 0x1f, RZ ;  /* 0x0000001f09057819 */ /* 0x000fc600000006ff */
[----:B------:R-:W-:Y:S01]  /*3860*/  VIADD R4, R0, 0x1f0 ;  /* 0x000001f000047836 */ /* 0x000fe20000000000 */
[----:B------:R-:W2:Y:S02]  /*3870*/  SYNCS.PHASECHK.TRANS64.TRYWAIT P0, [R0+URZ+0x1e0], R5 ;  /* 0x0001e005000075a7 */ /* 0x000ea400080011ff */
[----:B--2---:R-:W-:Y:S05]  /*3880*/  @!P0 BRA `(.L_x_65) ;  /* 0x0000005c00b08947 */ /* 0x004fea0003800000 */
.L_x_192:
[----:B------:R-:W-:Y:S01]  /*3890*/  ULEA UR4, UR5, UR6, 0x3 ;  /* 0x0000000605047291 */ /* 0x000fe2000f8e18ff */
[----:B------:R-:W-:Y:S01]  /*38a0*/  PRMT R4, RZ, 0x654, R4 ;  /* 0x00000654ff047816 */ /* 0x000fe20000000004 */
[----:B--2---:R-:W-:Y:S01]  /*38b0*/  @!P2 IMAD.MOV.U32 R5, RZ, RZ, 0x10 ;  /* 0x00000010ff05a424 */ /* 0x004fe200078e00ff */
[----:B------:R-:W-:Y:S01]  /*38c0*/  SHF.L.U32 R7, R12, 0x1f, RZ ;  /* 0x0000001f0c077819 */ /* 0x000fe200000006ff */
[----:B------:R-:W-:Y:S01]  /*38d0*/  UIADD3 UR7, UPT, UPT, UR4, 0x180, URZ ;  /* 0x0000018004077890 */ /* 0x000fe2000fffe0ff */
[----:B------:R2:W-:Y:S05]  /*38e0*/  SYNCS.ARRIVE.TRANS64.RED.A1T0 RZ, [R4+URZ], RZ ;  /* 0x000000ff04ff79a7 */ /* 0x0005ea00081004ff */
[----:B------:R-:W-:Y:S01]  /*38f0*/  IMAD.U32 R0, RZ, RZ, UR7 ;  /* 0x00000007ff007e24 */ /* 0x000fe2000f8e00ff */
[----:B------:R-:W3:Y:S04]  /*3900*/  SYNCS.PHASECHK.TRANS64.TRYWAIT P0, [UR4+0x190], R7 ;  /* 0x00019007ff0075a7 */ /* 0x000ee80008001104 */
[----:B------:R-:W-:Y:S01]  /*3910*/  PRMT R13, R3, 0x654, R0 ;  /* 0x00000654030d7816 */ /* 0x000fe20000000000 */
[----:B--23--:R-:W-:Y:S06]  /*3920*/  @!P0 BRA `(.L_x_66) ;  /* 0x0000005c009c8947 */ /* 0x00cfec0003800000 */
.L_x_194:
[----:B------:R-:W-:Y:S01]  /*3930*/  ULEA UR8, UR5, UR6, 0x4 ;  /* 0x0000000605087291 */ /* 0x000fe2000f8e20ff */
[----:B------:R-:W-:Y:S01]  /*3940*/  SEL R2, R13, R2, !P2 ;  /* 0x000000020d027207 */ /* 0x000fe20005000000 */
[----:B------:R-:W-:Y:S01]  /*3950*/  UIADD3 UR9, UPT, UPT, UR4, 0x180, URZ ;  /* 0x0000018004097890 */ /* 0x000fe2000fffe0ff */
[----:B--2---:R-:W-:Y:S01]  /*3960*/  LEA R0, R11, UR6, 0x3 ;  /* 0x000000060b007c11 */ /* 0x004fe2000f8e18ff */
[----:B------:R-:W-:Y:S01]  /*3970*/  UIADD3 UR8, UPT, UPT, UR8, 0x210, URZ ;  /* 0x0000021008087890 */ /* 0x000fe2000fffe0ff */
[----:B------:R2:W-:Y:S01]  /*3980*/  @!P2 SYNCS.ARRIVE.TRANS64.RED RZ, [R2+URZ], R5 ;  /* 0x0000000502ffa9a7 */ /* 0x0005e200080004ff */
[----:B------:R-:W-:Y:S01]  /*3990*/  UIADD3 UR4, UPT, UPT, UR5, 0x1, URZ ;  /* 0x0000000105047890 */ /* 0x000fe2000fffe0ff */
[----:B------:R-:W-:-:S03]  /*39a0*/  VIADD R8, R8, 0x1 ;  /* 0x0000000108087836 */ /* 0x000fc60000000000 */
[----:B------:R-:W-:Y:S02]  /*39b0*/  UISETP.NE.AND UP0, UPT, UR4, 0x2, UPT ;  /* 0x000000020400788c */ /* 0x000fe4000bf05270 */
[----:B------:R-:W-:Y:S01]  /*39c0*/  ISETP.NE.AND P0, PT, R8, 0x2, PT ;  /* 0x000000020800780c */ /* 0x000fe20003f05270 */
[----:B------:R-:W-:Y:S06]  /*39d0*/  UGETNEXTWORKID.BROADCAST [UR8], [UR9] ;  /* 0x00000000080073ca */ /* 0x000fec0008000100 */
[----:B------:R-:W-:Y:S02]  /*39e0*/  USEL UR7, URZ, 0x1, UP0 ;  /* 0x00000001ff077887 */ /* 0x000fe40008000000 */
[----:B------:R-:W-:-:S04]  /*39f0*/  USEL UR5, UR4, URZ, UP0 ;  /* 0x000000ff04057287 */ /* 0x000fc80008000000 */
[----:B------:R-:W-:Y:S02]  /*3a00*/  LOP3.LUT R12, R12, UR7, RZ, 0x3c, !PT ;  /* 0x000000070c0c7c12 */ /* 0x000fe4000f8e3cff */
[----:B--2---:R-:W-:-:S04]  /*3a10*/  SHF.L.U32 R5, R10, 0x1f, RZ ;  /* 0x0000001f0a057819 */ /* 0x004fc800000006ff */
[----:B------:R-:W2:Y:S02]  /*3a20*/  SYNCS.PHASECHK.TRANS64.TRYWAIT P1, [R0+URZ+0x180], R5 ;  /* 0x00018005000075a7 */ /* 0x000ea400080211ff */
[----:B--2---:R-:W-:Y:S05]  /*3a30*/  @!P1 BRA `(.L_x_67) ;  /* 0x0000005c00709947 */ /* 0x004fea0003800000 */
.L_x_195:
[C---:B------:R-:W-:Y:S01]  /*3a40*/  LEA R4, R11.reuse, UR6, 0x4 ;  /* 0x000000060b047c11 */ /* 0x040fe2000f8e20ff */
[----:B--2---:R-:W-:Y:S01]  /*3a50*/  VIADD R0, R0, 0x190 ;  /* 0x0000019000007836 */ /* 0x004fe20000000000 */
[----:B------:R-:W-:Y:S01]  /*3a60*/  SEL R8, R8, RZ, P0 ;  /* 0x000000ff08087207 */ /* 0x000fe20000000000 */
[----:B------:R-:W-:-:S03]  /*3a70*/  VIADD R11, R11, 0x1 ;  /* 0x000000010b0b7836 */ /* 0x000fc60000000000 */
[----:B------:R-:W2:Y:S01]  /*3a80*/  LDS.128 R4, [R4+0x210] ;  /* 0x0002100004047984 */ /* 0x000ea20000000c00 */
[----:B------:R-:W-:Y:S02]  /*3a90*/  PRMT R0, RZ, 0x654, R0 ;  /* 0x00000654ff007816 */ /* 0x000fe40000000000 */
[C---:B------:R-:W-:Y:S01]  /*3aa0*/  ISETP.NE.AND P1, PT, R11.reuse, 0x2, PT ;  /* 0x000000020b00780c */ /* 0x040fe20003f25270 */
[----:B------:R-:W-:Y:S01]  /*3ab0*/  @!PT LDS RZ, [RZ] ;  /* 0x00000000fffff984 */ /* 0x000fe20000000800 */
[----:B------:R-:W-:Y:S01]  /*3ac0*/  @!PT LDS RZ, [RZ] ;  /* 0x00000000fffff984 */ /* 0x000fe20000000800 */
[----:B------:R-:W-:Y:S01]  /*3ad0*/  @!PT LDS RZ, [RZ] ;  /* 0x00000000fffff984 */ /* 0x000fe20000000800 */
[----:B------:R-:W-:Y:S01]  /*3ae0*/  @!PT LDS RZ, [RZ] ;  /* 0x00000000fffff984 */ /* 0x000fe20000000800 */
[----:B------:R3:W-:Y:S06]  /*3af0*/  MEMBAR.ALL.CTA ;  /* 0x0000000000007992 */ /* 0x0007ec0000008000 */
[----:B---3--:R-:W3:Y:S01]  /*3b00*/  FENCE.VIEW.ASYNC.S ;  /* 0x00000000000073c6 */ /* 0x008ee20000000000 */
[----:B------:R-:W-:Y:S01]  /*3b10*/  SEL R11, R11, RZ, P1 ;  /* 0x000000ff0b0b7207 */ /* 0x000fe20000800000 */
[----:B---3--:R3:W-:Y:S01]  /*3b20*/  SYNCS.ARRIVE.TRANS64.RED.A1T0 RZ, [R0+URZ], RZ ;  /* 0x000000ff00ff79a7 */ /* 0x0087e200081004ff */
[----:B--2---:R-:W-:-:S02]  /*3b30*/  LOP3.LUT P3, RZ, R6, 0x1, RZ, 0xc0, !PT ;  /* 0x0000000106ff7812 */ /* 0x004fc4000786c0ff */
[----:B------:R-:W-:-:S04]  /*3b40*/  SEL R5, RZ, 0x1, P1 ;  /* 0x00000001ff057807 */ /* 0x000fc80000800000 */
[----:B------:R-:W-:Y:S02]  /*3b50*/  LOP3.LUT R10, R10, R5, RZ, 0x3c, !PT ;  /* 0x000000050a0a7212 */ /* 0x000fe400078e3cff */
[----:B---3--:R-:W-:-:S04]  /*3b60*/  SEL R0, RZ, 0x1, P0 ;  /* 0x00000001ff007807 */ /* 0x008fc80000000000 */
[----:B------:R-:W-:Y:S01]  /*3b70*/  LOP3.LUT R9, R9, R0, RZ, 0x3c, !PT ;  /* 0x0000000009097212 */ /* 0x000fe200078e3cff */
[----:B------:R-:W-:Y:S06]  /*3b80*/  @P3 BRA `(.L_x_68) ;  /* 0xfffffffc002c3947 */ /* 0x000fec000383ffff */
[----:B------:R-:W-:Y:S01]  /*3b90*/  ULEA UR4, UR5, UR6, 0x3 ;  /* 0x0000000605047291 */ /* 0x000fe2000f8e18ff */
[----:B------:R-:W-:-:S08]  /*3ba0*/  SHF.L.U32 R3, R12, 0x1f, RZ ;  /* 0x0000001f0c037819 */ /* 0x000fd000000006ff */
[----:B------:R-:W2:Y:S02]  /*3bb0*/  SYNCS.PHASECHK.TRANS64 P0, [UR4+0x190], R3 ;  /* 0x00019003ff0075a7 */ /* 0x000ea40008001004 */
[----:B--2---:R-:W-:Y:S05]  /*3bc0*/  @P0 BRA `(.L_x_69) ;  /* 0x0000000000080947 */ /* 0x004fea0003800000 */
[----:B------:R-:W2:Y:S02]  /*3bd0*/  SYNCS.PHASECHK.TRANS64.TRYWAIT P0, [UR4+0x190], R3 ;  /* 0x00019003ff0075a7 */ /* 0x000ea40008001104 */
[----:B--2---:R-:W-:Y:S05]  /*3be0*/  @!P0 BRA `(.L_x_70) ;  /* 0x0000005c00188947 */ /* 0x004fea0003800000 */
.L_x_69:
[----:B------:R-:W-:-:S04]  /*3bf0*/  UIADD3 UR7, UPT, UPT, UR5, 0x1, URZ ;  /* 0x0000000105077890 */ /* 0x000fc8000fffe0ff */
[----:B------:R-:W-:-:S04]  /*3c00*/  UISETP.NE.AND UP0, UPT, UR7, 0x2, UPT ;  /* 0x000000020700788c */ /* 0x000fc8000bf05270 */
[----:B------:R-:W-:Y:S02]  /*3c10*/  USEL UR8, URZ, 0x1, UP0 ;  /* 0x00000001ff087887 */ /* 0x000fe40008000000 */
[----:B------:R-:W-:-:S04]  /*3c20*/  USEL UR7, UR7, URZ, UP0 ;  /* 0x000000ff07077287 */ /* 0x000fc80008000000 */
[----:B------:R-:W-:Y:S01]  /*3c30*/  ULEA UR7, UR7, UR6, 0x3 ;  /* 0x0000000607077291 */ /* 0x000fe2000f8e18ff */
[----:B--2---:R-:W-:-:S04]  /*3c40*/  LOP3.LUT R3, R12, UR8, RZ, 0x3c, !PT ;  /* 0x000000080c037c12 */ /* 0x004fc8000f8e3cff */
[----:B------:R-:W-:-:S04]  /*3c50*/  SHF.L.U32 R0, R3, 0x1f, RZ ;  /* 0x0000001f03007819 */ /* 0x000fc800000006ff */
[----:B------:R-:W2:Y:S02]  /*3c60*/  SYNCS.PHASECHK.TRANS64 P0, [UR7+0x190], R0 ;  /* 0x00019000ff0075a7 */ /* 0x000ea40008001007 */
[----:B-12---:R-:W-:Y:S05]  /*3c70*/  @P0 EXIT ;  /* 0x000000000000094d */ /* 0x006fea0003800000 */
[----:B------:R-:W-:Y:S02]  /*3c80*/  SHF.L.U32 R3, R3, 0x1f, RZ ;  /* 0x0000001f03037819 */ /* 0x000fe400000006ff */
[----:B------:R-:W-:-:S07]  /*3c90*/  MOV R0, UR7 ;  /* 0x0000000700007c02 */ /* 0x000fce0008000f00 */
.L_x_71:
[----:B-1----:R1:W2:Y:S02]  /*3ca0*/  SYNCS.PHASECHK.TRANS64.TRYWAIT P0, [R0+URZ+0x190], R3 ;  /* 0x00019003000075a7 */ /* 0x0022a400080011ff */
[----:B--2---:R-:W-:Y:S05]  /*3cb0*/  @!P0 NANOSLEEP.SYNCS 0x989680 ;  /* 0x009896800000895d */ /* 0x004fea0003900000 */
[----:B------:R-:W2:Y:S02]  /*3cc0*/  @!P0 SYNCS.PHASECHK.TRANS64 P0, [R0+URZ+0x190], R3 ;  /* 0x00019003000085a7 */ /* 0x000ea400080010ff */
[----:B--2---:R-:W-:Y:S05]  /*3cd0*/  @P0 EXIT ;  /* 0x000000000000094d */ /* 0x004fea0003800000 */
[----:B------:R-:W-:Y:S05]  /*3ce0*/  BRA `(.L_x_71) ;  /* 0xfffffffc00ec7947 */ /* 0x000fea000383ffff */
.L_x_64:
[----:B------:R-:W-:Y:S05]  /*3cf0*/  BRA.U UP5, `(.L_x_72) ;  /* 0x0000001105a47547 */ /* 0x000fea000b800000 */
[----:B------:R-:W2:Y:S01]  /*3d00*/  S2UR UR7, SR_CgaCtaId ;  /* 0x00000000000779c3 */ /* 0x000ea20000008800 */
[----:B------:R-:W-:Y:S01]  /*3d10*/  UMOV UR4, 0x40 ;  /* 0x0000004000047882 */ /* 0x000fe20000000000 */
[----:B------:R-:W-:Y:S01]  /*3d20*/  NOP ;  /* 0x0000000000007918 */ /* 0x000fe20000000000 */
[----:B------:R-:W-:Y:S01]  /*3d30*/  UMOV UR6, 0x400 ;  /* 0x0000040000067882 */ /* 0x000fe20000000000 */
[----:B--2---:R-:W-:Y:S02]  /*3d40*/  ULEA UR5, UR7, UR4, 0x18 ;  /* 0x0000000407057291 */ /* 0x004fe4000f8ec0ff */
[----:B------:R-:W-:-:S07]  /*3d50*/  ULEA UR6, UR7, UR6, 0x18 ;  /* 0x0000000607067291 */ /* 0x000fce000f8ec0ff */
[----:B------:R-:W2:Y:S02]  /*3d60*/  LDS.U8 R3, [UR5+0x1c] ;  /* 0x00001c05ff037984 */ /* 0x000ea40008000000 */
[----:B--2---:R-:W-:-:S13]  /*3d70*/  ISETP.NE.AND P0, PT, R3, RZ, PT ;  /* 0x000000ff0300720c */ /* 0x004fda0003f05270 */
[----:B------:R-:W-:Y:S05]  /*3d80*/  @P0 BRA `(.L_x_73) ;  /* 0x0000000400080947 */ /* 0x000fea0003800000 */
[----:B------:R-:W-:Y:S02]  /*3d90*/  UISETP.NE.U32.AND UP1, UPT, UR34, 0x1, UPT ;  /* 0x000000012200788c */ /* 0x000fe4000bf25070 */
[----:B------:R-:W-:-:S07]  /*3da0*/  UIADD3 UR7, UPT, UPT, UR5, 0x8, URZ ;  /* 0x0000000805077890 */ /* 0x000fce000fffe0ff */
[----:B------:R-:W-:Y:S05]  /*3db0*/  BRA.U !UP1, `(.L_x_74) ;  /* 0x00000001099c7547 */ /* 0x000fea000b800000 */
[----:B------:R-:W-:Y:S01]  /*3dc0*/  ELECT P0, URZ, PT ;  /* 0x0000000000ff782f */ /* 0x000fe20003800000 */
[----:B------:R-:W-:-:S12]  /*3dd0*/  BSSY B0, `(.L_x_74) ;  /* 0x0000025000007945 */ /* 0x000fd80003800000 */
[----:B------:R-:W-:Y:S05]  /*3de0*/  @!P0 BRA `(.L_x_75) ;  /* 0x00000000008c8947 */ /* 0x000fea0003800000 */
[----:B------:R-:W-:-:S05]  /*3df0*/  UMOV UR4, 0x10 ;  /* 0x0000001000047882 */ /* 0x000fca0000000000 */
[----:B------:R-:W-:Y:S04]  /*3e00*/  DEPBAR.LE SB2, 0x36 ;  /* 0x0000ad800000791a */ /* 0x000fe80000000000 */
[----:B------:R-:W2:Y:S02]  /*3e10*/  UTCATOMSWS.2CTA.FIND_AND_SET.ALIGN UP0, UR4, UR4 ;  /* 0x00000004000475e3 */ /* 0x000ea40008200800 */
[----:B--2---:R-:W-:Y:S01]  /*3e20*/  MOV R10, UR4 ;  /* 0x00000004000a7c02 */ /* 0x004fe20008000f00 */
[----:B------:R-:W-:Y:S06]  /*3e30*/  BRA.U UP0, `(.L_x_76) ;  /* 0x0000000100187547 */ /* 0x000fec000b800000 */
.L_x_77:
[----:B------:R-:W-:Y:S05]  /*3e40*/  NANOSLEEP 0x64 ;  /* 0x000000640000795d */ /* 0x000fea0003800000 */
[----:B------:R-:W-:-:S05]  /*3e50*/  UMOV UR4, 0x10 ;  /* 0x0000001000047882 */ /* 0x000fca0000000000 */
[----:B------:R-:W-:Y:S04]  /*3e60*/  DEPBAR.LE SB2, 0x36 ;  /* 0x0000ad800000791a */ /* 0x000fe80000000000 */
[----:B------:R-:W2:Y:S02]  /*3e70*/  UTCATOMSWS.2CTA.FIND_AND_SET.ALIGN UP0, UR4, UR4 ;  /* 0x00000004000475e3 */ /* 0x000ea40008200800 */
[----:B--2---:R-:W-:Y:S01]  /*3e80*/  MOV R10, UR4 ;  /* 0x00000004000a7c02 */ /* 0x004fe20008000f00 */
[----:B------:R-:W-:Y:S05]  /*3e90*/  BRA.U !UP0, `(.L_x_77) ;  /* 0xfffffffd08e87547 */ /* 0x000fea000b83ffff */
.L_x_76:
[----:B------:R-:W2:Y:S01]  /*3ea0*/  LDS R6, [UR5+0x10] ;  /* 0x00001005ff067984 */ /* 0x000ea20008000800 */
[----:B------:R-:W-:Y:S01]  /*3eb0*/  IMAD.U32 R3, RZ, RZ, UR6 ;  /* 0x00000006ff037e24 */ /* 0x000fe2000f8e00ff */
[----:B------:R-:W-:-:S03]  /*3ec0*/  MOV R4, UR37 ;  /* 0x0000002500047c02 */ /* 0x000fc60008000f00 */
[----:B------:R-:W-:Y:S01]  /*3ed0*/  VIADD R3, R3, 0x230 ;  /* 0x0000023003037836 */ /* 0x000fe20000000000 */
[----:B--2---:R-:W-:-:S04]  /*3ee0*/  SHF.L.U32 R6, R6, 0x1f, RZ ;  /* 0x0000001f06067819 */ /* 0x004fc800000006ff */
[----:B------:R-:W2:Y:S02]  /*3ef0*/  SYNCS.PHASECHK.TRANS64.TRYWAIT P0, [UR5+0x8], R6 ;  /* 0x00000806ff0075a7 */ /* 0x000ea40008001105 */
[----:B--2---:R-:W-:Y:S05]  /*3f00*/  @P0 BRA `(.L_x_78) ;  /* 0x0000000000080947 */ /* 0x004fea0003800000 */
[----:B------:R-:W2:Y:S02]  /*3f10*/  SYNCS.PHASECHK.TRANS64.TRYWAIT P0, [UR5+0x8], R6 ;  /* 0x00000806ff0075a7 */ /* 0x000ea40008001105 */
[----:B--2---:R-:W-:Y:S05]  /*3f20*/  @!P0 BRA `(.L_x_79) ;  /* 0x0000005800608947 */ /* 0x004fea0003800000 */
.L_x_78:
[----:B------:R-:W-:Y:S01]  /*3f30*/  PRMT R4, R4, 0x654, R3 ;  /* 0x0000065404047816 */ /* 0x000fe20000000003 */
[----:B------:R-:W-:Y:S01]  /*3f40*/  HFMA2 R3, -RZ, RZ, 0, 5.9604644775390625e-08 ;  /* 0x00000001ff037431 */ /* 0x000fe200000001ff */
[----:B------:R-:W-:Y:S01]  /*3f50*/  UPRMT UR4, UR37, 0x654, UR7 ;  /* 0x0000065425047896 */ /* 0x000fe20008000007 */
[----:B------:R-:W-:Y:S02]  /*3f60*/  IMAD.MOV.U32 R7, RZ, RZ, 0xffff ;  /* 0x0000ffffff077424 */ /* 0x000fe400078e00ff */
[----:B--2---:R-:W-:Y:S02]  /*3f70*/  IMAD.MOV.U32 R6, RZ, RZ, 0x4 ;  /* 0x00000004ff067424 */ /* 0x004fe400078e00ff */
[----:B------:R-:W-:Y:S01]  /*3f80*/  IMAD.SHL.U32 R9, R10, 0x20, RZ ;  /* 0x000000200a097824 */ /* 0x000fe200078e00ff */
[----:B------:R-:W-:Y:S02]  /*3f90*/  MOV R5, UR4 ;  /* 0x0000000400057c02 */ /* 0x000fe40008000f00 */
[-C--:B------:R-:W-:Y:S01]  /*3fa0*/  SHF.L.U32 R8, R7, R10.reuse, RZ ;  /* 0x0000000a07087219 */ /* 0x080fe200000006ff */
[----:B------:R2:W-:Y:S01]  /*3fb0*/  SYNCS.ARRIVE.TRANS64.RED RZ, [UR4], R6 ;  /* 0x00000006ffff79a7 */ /* 0x0005e20008000404 */
[----:B------:R-:W-:Y:S01]  /*3fc0*/  SHF.L.U32 R7, R3, R10, RZ ;  /* 0x0000000a03077219 */ /* 0x000fe200000006ff */
[----:B------:R2:W-:Y:S04]  /*3fd0*/  STS [UR6+0x230], R9 ;  /* 0x00023009ff007988 */ /* 0x0005e80008000806 */
[----:B------:R2:W-:Y:S04]  /*3fe0*/  STAS [R4.64], R10 ;  /* 0x0000000a04007dbd */ /* 0x0005e8000c0008ff */
[----:B------:R2:W-:Y:S04]  /*3ff0*/  ATOMS.OR RZ, [UR5+0x14], R8 ;  /* 0x00001408ffff798c */ /* 0x0005e8000b000005 */
[----:B------:R2:W-:Y:S04]  /*4000*/  ATOMS.OR RZ, [UR5+0x18], R7 ;  /* 0x00001807ffff798c */ /* 0x0005e8000b000005 */
[----:B------:R2:W-:Y:S02]  /*4010*/  ATOMS.XOR RZ, [UR5+0x10], R3 ;  /* 0x00001003ffff798c */ /* 0x0005e4000b800005 */
.L_x_75:
[----:B-1----:R-:W-:Y:S05]  /*4020*/  BSYNC B0 ;  /* 0x0000000000007941 */ /* 0x002fea0003800000 */
.L_x_74:
[----:B------:R-:W-:Y:S05]  /*4030*/  BRA.U UP1, `(.L_x_80) ;  /* 0x00000001016c7547 */ /* 0x000fea000b800000 */
[----:B------:R-:W-:-:S03]  /*4040*/  UMOV UR4, 0xffffffff ;  /* 0xffffffff00047882 */ /* 0x000fc60000000000 */
[----:B------:R-:W-:Y:S05]  /*4050*/  BRA.DIV UR4, `(.L_x_81) ;  /* 0x0000005a042c7947 */ /* 0x000fea000b800000 */
[----:B------:R-:W-:-:S13]  /*4060*/  ELECT P0, URZ, PT ;  /* 0x0000000000ff782f */ /* 0x000fda0003800000 */
.L_x_199:
[----:B------:R-:W-:Y:S05]  /*4070*/  @!P0 BRA `(.L_x_80) ;  /* 0x00000000005c8947 */ /* 0x000fea0003800000 */
[----:B--2---:R-:W2:Y:S02]  /*4080*/  LDS R4, [UR5+0x10] ;  /* 0x00001005ff047984 */ /* 0x004ea40008000800 */
[----:B--2---:R-:W-:-:S04]  /*4090*/  SHF.L.U32 R4, R4, 0x1f, RZ ;  /* 0x0000001f04047819 */ /* 0x004fc800000006ff */
[----:B------:R-:W2:Y:S02]  /*40a0*/  SYNCS.PHASECHK.TRANS64.TRYWAIT P0, [UR5+0x8], R4 ;  /* 0x00000804ff0075a7 */ /* 0x000ea40008001105 */
[----:B--2---:R-:W-:Y:S05]  /*40b0*/  @P0 BRA `(.L_x_82) ;  /* 0x0000000000080947 */ /* 0x004fea0003800000 */
[----:B------:R-:W2:Y:S02]  /*40c0*/  SYNCS.PHASECHK.TRANS64.TRYWAIT P0, [UR5+0x8], R4 ;  /* 0x00000804ff0075a7 */ /* 0x000ea40008001105 */
[----:B--2---:R-:W-:Y:S05]  /*40d0*/  @!P0 BRA `(.L_x_83) ;  /* 0x0000005800308947 */ /* 0x004fea0003800000 */
.L_x_82:
[----:B------:R-:W3:Y:S01]  /*40e0*/  LDS R6, [UR6+0x230] ;  /* 0x00023006ff067984 */ /* 0x000ee20008000800 */
[----:B--2---:R-:W-:Y:S02]  /*40f0*/  HFMA2 R3, -RZ, RZ, 0, 5.9604644775390625e-08 ;  /* 0x00000001ff037431 */ /* 0x004fe400000001ff */
[----:B------:R-:W-:Y:S01]  /*4100*/  IMAD.MOV.U32 R4, RZ, RZ, 0xffff ;  /* 0x0000ffffff047424 */ /* 0x000fe200078e00ff */
[----:B------:R-:W-:Y:S01]  /*4110*/  UPRMT UR4, UR37, 0x654, UR7 ;  /* 0x0000065425047896 */ /* 0x000fe20008000007 */
[----:B---3--:R-:W-:-:S03]  /*4120*/  IMAD.SHL.U32 R5, R6, 0x20, RZ ;  /* 0x0000002006057824 */ /* 0x008fc600078e00ff */
[-C--:B------:R-:W-:Y:S02]  /*4130*/  SHF.L.U32 R4, R4, R6.reuse, RZ ;  /* 0x0000000604047219 */ /* 0x080fe400000006ff */
[----:B------:R-:W-:Y:S01]  /*4140*/  SHF.L.U32 R6, R3, R6, RZ ;  /* 0x0000000603067219 */ /* 0x000fe200000006ff */
[----:B------:R3:W-:Y:S04]  /*4150*/  STS [UR6+0x230], R5 ;  /* 0x00023005ff007988 */ /* 0x0007e80008000806 */
[----:B------:R3:W-:Y:S04]  /*4160*/  ATOMS.OR RZ, [UR5+0x14], R4 ;  /* 0x00001404ffff798c */ /* 0x0007e8000b000005 */
[----:B------:R3:W-:Y:S01]  /*4170*/  ATOMS.OR RZ, [UR5+0x18], R6 ;  /* 0x00001806ffff798c */ /* 0x0007e2000b000005 */
[----:B------:R-:W-:Y:S03]  /*4180*/  SYNCS.ARRIVE.TRANS64.RED.A1T0 RZ, [UR4], RZ ;  /* 0x000000ffffff79a7 */ /* 0x000fe60008100404 */
[----:B------:R3:W-:Y:S01]  /*4190*/  ATOMS.XOR RZ, [UR5+0x10], R3 ;  /* 0x00001003ffff798c */ /* 0x0007e2000b800005 */
[----:B------:R-:W-:Y:S05]  /*41a0*/  BRA `(.L_x_80) ;  /* 0x0000000000107947 */ /* 0x000fea0003800000 */
.L_x_73:
[----:B------:R-:W-:Y:S02]  /*41b0*/  MOV R3, 0xffffffff ;  /* 0xffffffff00037802 */ /* 0x000fe40000000f00 */
[----:B------:R-:W-:-:S03]  /*41c0*/  MOV R4, 0x41f0 ;  /* 0x000041f000047802 */ /* 0x000fc60000000f00 */
[----:B------:R2:W-:Y:S04]  /*41d0*/  STS [UR6+0x230], R3 ;  /* 0x00023003ff007988 */ /* 0x0005e80008000806 */
[----:B-12--5:R-:W-:Y:S05]  /*41e0*/  CALL.REL.NOINC `($__internal_1_$__cuda_sm10x_tcgen05_guardrail_trap_phase_invalid_during_alloc) ;  /* 0x0000005c00907944 */ /* 0x026fea0003c00000 */
.L_x_80:
[----:B------:R-:W-:Y:S05]  /*41f0*/  WARPSYNC.ALL ;  /* 0x0000000000007948 */ /* 0x000fea0003800000 */
[----:B------:R-:W4:Y:S01]  /*4200*/  S2UR UR4, SR_CgaCtaId ;  /* 0x00000000000479c3 */ /* 0x000f220000008800 */
[----:B------:R-:W-:Y:S01]  /*4210*/  UMOV UR17, 0x400 ;  /* 0x0000040000117882 */ /* 0x000fe20000000000 */
[----:B------:R-:W-:-:S06]  /*4220*/  NOP ;  /* 0x0000000000007918 */ /* 0x000fcc0000000000 */
[----:B------:R-:W-:Y:S06]  /*4230*/  BAR.ARV 0x6, 0xa0 ;  /* 0x0182800000007b1d */ /* 0x000fec0000002000 */
[----:B------:R-:W1:Y:S01]  /*4240*/  LDCU UR6, c[0x0][0x38c] ;  /* 0x00007180ff0677ac */ /* 0x000e620008000800 */
[----:B------:R-:W-:Y:S01]  /*4250*/  LOP3.LUT R0, R0, 0xffff, RZ, 0xc0, !PT ;  /* 0x0000ffff00007812 */ /* 0x000fe200078ec0ff */
[----:B--2---:R-:W-:Y:S01]  /*4260*/  IMAD.MOV.U32 R9, RZ, RZ, 0x1 ;  /* 0x00000001ff097424 */ /* 0x004fe200078e00ff */
[----:B------:R-:W-:Y:S01]  /*4270*/  LOP3.LUT R2, R2, 0xffff, RZ, 0xc0, !PT ;  /* 0x0000ffff02027812 */ /* 0x000fe200078ec0ff */
[----:B------:R-:W-:Y:S01]  /*4280*/  IMAD.MOV.U32 R8, RZ, RZ, RZ ;  /* 0x000000ffff087224 */ /* 0x000fe200078e00ff */
[----:B------:R-:W-:Y:S01]  /*4290*/  R2UR UR30, R0 ;  /* 0x00000000001e72ca */ /* 0x000fe200000e0000 */
[----:B------:R-:W-:Y:S01]  /*42a0*/  UMOV UR24, URZ ;  /* 0x000000ff00187c82 */ /* 0x000fe20008000000 */
[----:B------:R-:W-:Y:S01]  /*42b0*/  R2UR UR20, R2 ;  /* 0x00000000021472ca */ /* 0x000fe200000e0000 */
[----:B------:R-:W-:Y:S01]  /*42c0*/  UMOV UR15, URZ ;  /* 0x000000ff000f7c82 */ /* 0x000fe20008000000 */
[----:B------:R-:W-:Y:S01]  /*42d0*/  UMOV UR14, URZ ;  /* 0x000000ff000e7c82 */ /* 0x000fe20008000000 */
[----:B----4-:R-:W-:-:S02]  /*42e0*/  ULEA UR17, UR4, UR17, 0x18 ;  /* 0x0000001104117291 */ /* 0x010fc4000f8ec0ff */
[----:B------:R-:W-:Y:S02]  /*42f0*/  UISETP.NE.AND UP3, UPT, UR34, URZ, UPT ;  /* 0x000000ff2200728c */ /* 0x000fe4000bf65270 */
[----:B------:R-:W-:Y:S02]  /*4300*/  UIADD3 UR5, UPT, UPT, UR17, 0x6600, URZ ;  /* 0x0000660011057890 */ /* 0x000fe4000fffe0ff */
[----:B------:R-:W-:Y:S02]  /*4310*/  UIADD3 UR4, UPT, UPT, UR17, 0x2e600, URZ ;  /* 0x0002e60011047890 */ /* 0x000fe4000fffe0ff */
[----:B-1----:R-:W-:Y:S01]  /*4320*/  UIADD3 UR6, UPT, UPT, UR6, 0x1f, URZ ;  /* 0x0000001f06067890 */ /* 0x002fe2000fffe0ff */
[----:B---3--:R-:W1:Y:S01]  /*4330*/  LDS R3, [UR17+0x230] ;  /* 0x00023011ff037984 */ /* 0x008e620008000800 */
[----:B------:R-:W-:Y:S02]  /*4340*/  USHF.R.U32.HI UR5, URZ, 0x4, UR5 ;  /* 0x00000004ff057899 */ /* 0x000fe40008011605 */
[----:B------:R-:W-:-:S02]  /*4350*/  USHF.R.S32.HI UR25, URZ, 0x1f, UR6 ;  /* 0x0000001fff197899 */ /* 0x000fc40008011406 */
[----:B------:R-:W-:Y:S02]  /*4360*/  USHF.R.U32.HI UR4, URZ, 0x4, UR4 ;  /* 0x00000004ff047899 */ /* 0x000fe40008011604 */
[----:B------:R-:W-:Y:S02]  /*4370*/  ULEA.HI UR25, UR25, UR6, URZ, 0x5 ;  /* 0x0000000619197291 */ /* 0x000fe4000f8f28ff */
[----:B------:R-:W-:Y:S02]  /*4380*/  ULOP3.LUT UR5, UR5, 0x3fff, URZ, 0xc0, !UPT ;  /* 0x00003fff05057892 */ /* 0x000fe4000f8ec0ff */
[----:B------:R-:W-:Y:S02]  /*4390*/  USHF.R.S32.HI UR25, URZ, 0x5, UR25 ;  /* 0x00000005ff197899 */ /* 0x000fe40008011419 */
[----:B------:R-:W-:Y:S02]  /*43a0*/  ULOP3.LUT UR22, UR4, 0x3fff, URZ, 0xc0, !UPT ;  /* 0x00003fff04167892 */ /* 0x000fe4000f8ec0ff */
[----:B------:R-:W-:-:S02]  /*43b0*/  UISETP.LT.AND UP0, UPT, UR25, 0x1, UPT ;  /* 0x000000011900788c */ /* 0x000fc4000bf01270 */
[----:B------:R-:W-:Y:S02]  /*43c0*/  ULOP3.LUT UR21, UR5, 0x10000, URZ, 0xfc, !UPT ;  /* 0x0001000005157892 */ /* 0x000fe4000f8efcff */
[----:B------:R-:W-:Y:S02]  /*43d0*/  ULOP3.LUT UR22, UR22, 0x10000, URZ, 0xfc, !UPT ;  /* 0x0001000016167892 */ /* 0x000fe4000f8efcff */
[----:B------:R-:W-:Y:S01]  /*43e0*/  USEL UR31, UR25, 0x1, !UP0 ;  /* 0x00000001191f7887 */ /* 0x000fe2000c000000 */
[----:B------:R-:W-:Y:S01]  /*43f0*/  UMOV UR28, 0x0 ;  /* 0x00000000001c7882 */ /* 0x000fe20000000000 */
[----:B------:R-:W-:Y:S01]  /*4400*/  UMOV UR29, 0x10100010 ;  /* 0x10100010001d7882 */ /* 0x000fe20000000000 */
[----:B------:R-:W-:Y:S01]  /*4410*/  UMOV UR26, 0x0 ;  /* 0x00000000001a7882 */ /* 0x000fe20000000000 */
[----:B------:R-:W-:Y:S01]  /*4420*/  UMOV UR27, 0x10100010 ;  /* 0x10100010001b7882 */ /* 0x000fe20000000000 */
[----:B-1----:R-:W-:Y:S02]  /*4430*/  R2UR UR32, R3 ;  /* 0x00000000032072ca */ /* 0x002fe400000e0000 */
[----:B------:R-:W-:-:S13]  /*4440*/  CS2R R2, SRZ ;  /* 0x0000000000027805 */ /* 0x000fda000001ff00 */
.L_x_91:
[C---:B------:R-:W-:Y:S02]  /*4450*/  LEA R0, R8.reuse, UR17, 0x3 ;  /* 0x0000001108007c11 */ /* 0x040fe4000f8e18ff */
[----:B------:R-:W-:Y:S02]  /*4460*/  SHF.L.U32 R5, R3, 0x1f, RZ ;  /* 0x0000001f03057819 */ /* 0x000fe400000006ff */
[----:B------:R-:W-:Y:S02]  /*4470*/  LEA R4, R8, UR17, 0x4 ;  /* 0x0000001108047c11 */ /* 0x000fe4000f8e20ff */
[----:B------:R-:W1:Y:S02]  /*4480*/  SYNCS.PHASECHK.TRANS64.TRYWAIT P0, [R0+URZ+0x180], R5 ;  /* 0x00018005000075a7 */ /* 0x000e6400080011ff */
[----:B-1-3--:R-:W-:Y:S05]  /*4490*/  @!P0 BRA `(.L_x_84) ;  /* 0x0000005400588947 */ /* 0x00afea0003800000 */
.L_x_200:
[----:B-1----:R-:W1:Y:S01]  /*44a0*/  LDS.128 R4, [R4+0x210] ;  /* 0x0002100004047984 */ /* 0x002e620000000c00 */
[----:B------:R-:W-:Y:S02]  /*44b0*/  VIADD R0, R0, 0x190 ;  /* 0x0000019000007836 */ /* 0x000fe40000000000 */
[----:B------:R-:W-:Y:S01]  /*44c0*/  VIADD R8, R8, 0x1 ;  /* 0x0000000108087836 */ /* 0x000fe20000000000 */
[----:B------:R-:W-:Y:S01]  /*44d0*/  @!PT LDS RZ, [RZ] ;  /* 0x00000000fffff984 */ /* 0x000fe20000000800 */
[----:B------:R-:W-:Y:S01]  /*44e0*/  @!PT LDS RZ, [RZ] ;  /* 0x00000000fffff984 */ /* 0x000fe20000000800 */
[----:B------:R-:W-:Y:S01]  /*44f0*/  @!PT LDS RZ, [RZ] ;  /* 0x00000000fffff984 */ /* 0x000fe20000000800 */
[----:B------:R-:W-:Y:S01]  /*4500*/  @!PT LDS RZ, [RZ] ;  /* 0x00000000fffff984 */ /* 0x000fe20000000800 */
[----:B------:R2:W-:Y:S06]  /*4510*/  MEMBAR.ALL.CTA ;  /* 0x0000000000007992 */ /* 0x0005ec0000008000 */
[----:B--2---:R-:W2:Y:S01]  /*4520*/  FENCE.VIEW.ASYNC.S ;  /* 0x00000000000073c6 */ /* 0x004ea20000000000 */
[----:B------:R-:W-:-:S04]  /*4530*/  PRMT R0, RZ, 0x654, R0 ;  /* 0x00000654ff007816 */ /* 0x000fc80000000000 */
[----:B--2---:R2:W-:Y:S01]  /*4540*/  SYNCS.ARRIVE.TRANS64.RED.A1T0 RZ, [R0+URZ], RZ ;  /* 0x000000ff00ff79a7 */ /* 0x0045e200081004ff */
[----:B-1----:R-:W-:Y:S01]  /*4550*/  LOP3.LUT P1, RZ, R6, 0x1, RZ, 0xc0, !PT ;  /* 0x0000000106ff7812 */ /* 0x002fe2000782c0ff */
[----:B--2---:R-:W-:-:S12]  /*4560*/  BRA.U UP3, `(.L_x_85) ;  /* 0x0000000103e07547 */ /* 0x004fd8000b800000 */
[----:B------:R-:W1:Y:S01]  /*4570*/  LDCU UR4, c[0x0][0x38c] ;  /* 0x00007180ff0477ac */ /* 0x000e620008000800 */
[----:B------:R-:W-:Y:S02]  /*4580*/  PLOP3.LUT P2, PT, PT, PT, PT, 0x80, 0x8 ;  /* 0x000000000008781c */ /* 0x000fe40003f4f070 */
[----:B------:R-:W-:Y:S01]  /*4590*/  SHF.L.U32 R5, R9, 0x1f, RZ ;  /* 0x0000001f09057819 */ /* 0x000fe200000006ff */
[----:B------:R-:W-:Y:S02]  /*45a0*/  ULEA UR23, UR24, UR17, 0x3 ;  /* 0x0000001118177291 */ /* 0x000fe4000f8e18ff */
[----:B------:R-:W-:Y:S02]  /*45b0*/  ULEA UR18, UR24, UR32, 0x6 ;  /* 0x0000002018127291 */ /* 0x000fe4000f8e30ff */
[----:B-1----:R-:W-:-:S06]  /*45c0*/  UISETP.GE.AND UP0, UPT, UR4, 0x1, UPT ;  /* 0x000000010400788c */ /* 0x002fcc000bf06270 */
[----:B------:R-:W-:-:S05]  /*45d0*/  PLOP3.LUT P0, PT, PT, PT, UP0, 0x80, 0x8 ;  /* 0x000000000008781c */ /* 0x000fca0003f0f008 */
[----:B------:R-:W-:-:S08]  /*45e0*/  @UP0 ULEA UR4, UR15, UR17, 0x3 ;  /* 0x000000110f040291 */ /* 0x000fd0000f8e18ff */
[----:B------:R-:W-:-:S04]  /*45f0*/  @P0 SHF.L.U32 R0, R2, 0x1f, RZ ;  /* 0x0000001f02000819 */ /* 0x000fc800000006ff */
[----:B------:R1:W2:Y:S01]  /*4600*/  @P0 SYNCS.PHASECHK.TRANS64.TRYWAIT P2, [UR4], R0 ;  /* 0x00000000ff0005a7 */ /* 0x0002a20008041104 */
[----:B------:R-:W3:Y:S02]  /*4610*/  SYNCS.PHASECHK.TRANS64.TRYWAIT P0, [UR23+0x1c0], R5 ;  /* 0x0001c005ff0075a7 */ /* 0x000ee40008001117 */
[----:B-123--:R-:W-:Y:S05]  /*4620*/  @!P0 BRA `(.L_x_86) ;  /* 0x0000005400088947 */ /* 0x00efea0003800000 */
.L_x_202:
[----:B------:R-:W-:Y:S01]  /*4630*/  UMOV UR19, UR14 ;  /* 0x0000000e00137c82 */ /* 0x000fe20008000000 */
[----:B------:R-:W-:Y:S05]  /*4640*/  BRA.U !UP0, `(.L_x_87) ;  /* 0x0000000108987547 */ /* 0x000fea000b800000 */
[----:B------:R-:W-:Y:S02]  /*4650*/  UIADD3 UR19, UPT, UPT, UR31, UR14, URZ ;  /* 0x0000000e1f137290 */ /* 0x000fe4000fffe0ff */
[----:B------:R-:W-:Y:S01]  /*4660*/  UPLOP3.LUT UP2, UPT, UPT, UPT, UPT, 0x40, 0x4 ;  /* 0x000000000004789c */ /* 0x000fe20003f4e870 */
[----:B------:R-:W-:Y:S01]  /*4670*/  UMOV UR16, UR25 ;  /* 0x0000001900107c82 */ /* 0x000fe20008000000 */
[----:B------:R-:W-:-:S09]  /*4680*/  UMOV UR6, UR15 ;  /* 0x0000000f00067c82 */ /* 0x000fd20008000000 */
.L_x_90:
[----:B--2---:R-:W-:Y:S01]  /*4690*/  ULEA UR5, UR6, UR17, 0x3 ;  /* 0x0000001106057291 */ /* 0x004fe2000f8e18ff */
[----:B---3--:R-:W-:Y:S11]  /*46a0*/  @P2 BRA `(.L_x_88) ;  /* 0x00000000000c2947 */ /* 0x008ff60003800000 */
[----:B-1----:R-:W-:Y:S04]  /*46b0*/  SHF.L.U32 R5, R2, 0x1f, RZ ;  /* 0x0000001f02057819 */ /* 0x002fe800000006ff */
[----:B------:R-:W1:Y:S02]  /*46c0*/  SYNCS.PHASECHK.TRANS64.TRYWAIT P0, [UR5], R5 ;  /* 0x00000005ff0075a7 */ /* 0x000e640008001105 */
[----:B-1----:R-:W-:Y:S05]  /*46d0*/  @!P0 BRA `(.L_x_89) ;  /* 0x0000005000f48947 */ /* 0x002fea0003800000 */
.L_x_88:
[----:B------:R-:W-:Y:S01]  /*46e0*/  UISETP.NE.AND UP0, UPT, UR16, 0x1, UPT ;  /* 0x000000011000788c */ /* 0x000fe2000bf05270 */
[----:B------:R-:W-:Y:S01]  /*46f0*/  PLOP3.LUT P2, PT, PT, PT, PT, 0x80, 0x8 ;  /* 0x000000000008781c */ /* 0x000fe20003f4f070 */
[----:B------:R-:W-:Y:S02]  /*4700*/  UIADD3 UR4, UPT, UPT, UR6, 0x1, URZ ;  /* 0x0000000106047890 */ /* 0x000fe4000fffe0ff */
[----:B------:R-:W-:Y:S02]  /*4710*/  ULEA UR12, UR6, UR22, 0x7 ;  /* 0x00000016060c7291 */ /* 0x000fe4000f8e38ff */
[----:B------:R-:W-:Y:S01]  /*4720*/  UISETP.NE.AND UP1, UPT, UR4, 0x14, UPT ;  /* 0x000000140400788c */ /* 0x000fe2000bf25270 */
[----:B------:R-:W-:Y:S01]  /*4730*/  PLOP3.LUT P0, PT, PT, PT, UP0, 0x80, 0x8 ;  /* 0x000000000008781c */ /* 0x000fe20003f0f008 */
[----:B------:R-:W-:Y:S02]  /*4740*/  UIADD3 UR10, UPT, UPT, UR12, 0x2, URZ ;  /* 0x000000020c0a7890 */ /* 0x000fe4000fffe0ff */
[----:B------:R-:W-:Y:S02]  /*4750*/  USEL UR7, URZ, 0x1, UP1 ;  /* 0x00000001ff077887 */ /* 0x000fe40008800000 */
[----:B------:R-:W-:Y:S02]  /*4760*/  USEL UR15, UR4, URZ, UP1 ;  /* 0x000000ff040f7287 */ /* 0x000fe40008800000 */
[----:B------:R-:W-:Y:S02]  /*4770*/  UIADD3 UR14, UPT, UPT, UR14, 0x1, URZ ;  /* 0x000000010e0e7890 */ /* 0x000fe4000fffe0ff */
[----:B------:R-:W-:Y:S01]  /*4780*/  @UP0 ULEA UR4, UR15, UR17, 0x3 ;  /* 0x000000110f040291 */ /* 0x000fe2000f8e18ff */
[----:B------:R-:W-:Y:S01]  /*4790*/  LOP3.LUT R2, R2, UR7, RZ, 0x3c, !PT ;  /* 0x0000000702027c12 */ /* 0x000fe2000f8e3cff */
[----:B------:R-:W-:Y:S01]  /*47a0*/  UIADD3 UR7, UPT, UPT, UR5, 0xa0, URZ ;  /* 0x000000a005077890 */ /* 0x000fe2000fffe0ff */
[----:B------:R-:W-:Y:S02]  /*47b0*/  UMOV UR13, 0x80004020 ;  /* 0x80004020000d7882 */ /* 0x000fe40000000000 */
[----:B-1----:R-:W-:Y:S01]  /*47c0*/  @P0 SHF.L.U32 R0, R2, 0x1f, RZ ;  /* 0x0000001f02000819 */ /* 0x002fe200000006ff */
[----:B------:R-:W-:Y:S01]  /*47d0*/  UMOV UR5, 0x80004020 ;  /* 0x8000402000057882 */ /* 0x000fe20000000000 */
[----:B------:R-:W-:Y:S01]  /*47e0*/  UMOV UR11, 0x80004020 ;  /* 0x80004020000b7882 */ /* 0x000fe20000000000 */
[----:B------:R-:W-:Y:S01]  /*47f0*/  UMOV UR9, 0x80004020 ;  /* 0x8000402000097882 */ /* 0x000fe20000000000 */
[----:B------:R2:W3:Y:S01]  /*4800*/  @P0 SYNCS.PHASECHK.TRANS64.TRYWAIT P2, [UR4], R0 ;  /* 0x00000000ff0005a7 */ /* 0x0004e20008041104 */
[----:B------:R-:W-:Y:S02]  /*4810*/  ULEA UR4, UR6, UR21, 0x9 ;  /* 0x0000001506047291 */ /* 0x000fe4000f8e48ff */
[----:B------:R-:W-:Y:S02]  /*4820*/  UISETP.NE.AND UP0, UPT, UR14, UR19, UPT ;  /* 0x000000130e00728c */ /* 0x000fe4000bf05270 */
[----:B------:R-:W-:Y:S02]  /*4830*/  UIADD3 UR8, UPT, UPT, UR4, 0x2, URZ ;  /* 0x0000000204087890 */ /* 0x000fe4000fffe0ff */
[----:B------:R-:W-:Y:S01]  /*4840*/  UIADD3 UR16, UPT, UPT, UR16, -0x1, URZ ;  /* 0xffffffff10107890 */ /* 0x000fe2000fffe0ff */
[----:B------:R-:W-:Y:S02]  /*4850*/  UMOV UR6, UR15 ;  /* 0x0000000f00067c82 */ /* 0x000fe40008000000 */
[----:B------:R2:W-:Y:S01]  /*4860*/  UTCHMMA.2CTA gdesc[UR4], gdesc[UR12], tmem[UR18], tmem[UR28], idesc[UR29], UP2 ;  /* 0x00ff1c0c040075ea */ /* 0x0005e20009200012 */
[----:B------:R-:W-:Y:S03]  /*4870*/  UPLOP3.LUT UP2, UPT, UPT, UPT, UPT, 0x80, 0x8 ;  /* 0x000000000008789c */ /* 0x000fe60003f4f070 */
[----:B------:R2:W-:Y:S01]  /*4880*/  UTCHMMA.2CTA gdesc[UR8], gdesc[UR10], tmem[UR18], tmem[UR26], idesc[UR27], UPT ;  /* 0x00ff1a0a080075ea */ /* 0x0005e2000ba00012 */
[----:B------:R2:W-:Y:S01]  /*4890*/  UTCBAR.2CTA.MULTICAST [UR7], URZ, UR20 ;  /* 0x000000ff070073e9 */ /* 0x0005e20008200814 */
[----:B------:R-:W-:Y:S06]  /*48a0*/  BRA.U UP0, `(.L_x_90) ;  /* 0xfffffffd00787547 */ /* 0x000fec000b83ffff */
.L_x_87:
[----:B--2---:R-:W-:Y:S01]  /*48b0*/  UIADD3 UR4, UPT, UPT, UR23, 0x1a0, URZ ;  /* 0x000001a017047890 */ /* 0x004fe2000fffe0ff */
[----:B------:R-:W-:-:S08]  /*48c0*/  UMOV UR14, UR19 ;  /* 0x00000013000e7c82 */ /* 0x000fd00008000000 */
[----:B------:R2:W-:Y:S01]  /*48d0*/  UTCBAR.2CTA.MULTICAST [UR4], URZ, UR30 ;  /* 0x000000ff040073e9 */ /* 0x0005e2000820081e */
[----:B------:R-:W-:Y:S02]  /*48e0*/  NOP ;  /* 0x0000000000007918 */ /* 0x000fe40000000000 */
.L_x_85:
[----:B--2---:R-:W-:Y:S01]  /*48f0*/  UIADD3 UR4, UPT, UPT, UR24, 0x1, URZ ;  /* 0x0000000118047890 */ /* 0x004fe2000fffe0ff */
[----:B------:R-:W-:-:S03]  /*4900*/  ISETP.NE.AND P0, PT, R8, 0x2, PT ;  /* 0x000000020800780c */ /* 0x000fc60003f05270 */
[----:B------:R-:W-:Y:S01]  /*4910*/  UISETP.NE.AND UP0, UPT, UR4, 0x4, UPT ;  /* 0x000000040400788c */ /* 0x000fe2000bf05270 */
[----:B-1----:R-:W-:Y:S02]  /*4920*/  SEL R0, RZ, 0x1, P0 ;  /* 0x00000001ff007807 */ /* 0x002fe40000000000 */
[----:B------:R-:W-:Y:S01]  /*4930*/  SEL R8, R8, RZ, P0 ;  /* 0x000000ff08087207 */ /* 0x000fe20000000000 */
[----:B------:R-:W-:Y:S01]  /*4940*/  USEL UR5, URZ, 0x1, UP0 ;  /* 0x00000001ff057887 */ /* 0x000fe20008000000 */
[----:B------:R-:W-:Y:S01]  /*4950*/  LOP3.LUT R3, R3, R0, RZ, 0x3c, !PT ;  /* 0x0000000003037212 */ /* 0x000fe200078e3cff */
[----:B------:R-:W-:-:S04]  /*4960*/  USEL UR24, UR4, URZ, UP0 ;  /* 0x000000ff04187287 */ /* 0x000fc80008000000 */
[----:B------:R-:W-:Y:S01]  /*4970*/  LOP3.LUT R9, R9, UR5, RZ, 0x3c, !PT ;  /* 0x0000000509097c12 */ /* 0x000fe2000f8e3cff */
[----:B------:R-:W-:Y:S07]  /*4980*/  @P1 BRA `(.L_x_91) ;  /* 0xfffffff800b01947 */ /* 0x000fee000383ffff */
[----:B------:R-:W1:Y:S01]  /*4990*/  S2UR UR8, SR_CgaCtaId ;  /* 0x00000000000879c3 */ /* 0x000e620000008800 */
[----:B------:R-:W-:Y:S01]  /*49a0*/  ELECT P0, URZ, PT ;  /* 0x0000000000ff782f */ /* 0x000fe20003800000 */
[----:B------:R-:W-:Y:S01]  /*49b0*/  HFMA2 R0, -RZ, RZ, 0, 5.9604644775390625e-08 ;  /* 0x00000001ff007431 */ /* 0x000fe200000001ff */
[----:B------:R-:W-:-:S05]  /*49c0*/  UMOV UR4, 0x40 ;  /* 0x0000004000047882 */ /* 0x000fca0000000000 */
[----:B------:R-:W-:Y:S01]  /*49d0*/  UVIRTCOUNT.DEALLOC.SMPOOL 0x80 ;  /* 0x000000800000784c */ /* 0x000fe20000000000 */
[----:B------:R-:W-:Y:S02]  /*49e0*/  UISETP.NE.AND UP1, UPT, UR34, URZ, UPT ;  /* 0x000000ff2200728c */ /* 0x000fe4000bf25270 */
[----:B-1----:R-:W-:-:S09]  /*49f0*/  ULEA UR8, UR8, UR4, 0x18 ;  /* 0x0000000408087291 */ /* 0x002fd2000f8ec0ff */
[----:B------:R1:W-:Y:S01]  /*4a00*/  @P0 STS.U8 [UR8+0x1c], R0 ;  /* 0x00001c00ff000988 */ /* 0x0003e20008000008 */
[----:B------:R-:W-:Y:S05]  /*4a10*/  BRA.U UP1, `(.L_x_92) ;  /* 0x0000000101a07547 */ /* 0x000fea000b800000 */
[----:B------:R-:W-:Y:S01]  /*4a20*/  UIADD3 UR7, UPT, UPT, UR17, 0x1c0, URZ ;  /* 0x000001c011077890 */ /* 0x000fe2000fffe0ff */
[----:B------:R-:W-:-:S03]  /*4a30*/  SHF.L.U32 R3, R9, 0x1f, RZ ;  /* 0x0000001f09037819 */ /* 0x000fc600000006ff */
[----:B------:R-:W-:-:S09]  /*4a40*/  ULEA UR4, UR24, UR7, 0x3 ;  /* 0x0000000718047291 */ /* 0x000fd2000f8e18ff */
[----:B------:R-:W2:Y:S02]  /*4a50*/  SYNCS.PHASECHK.TRANS64.TRYWAIT P0, [UR4], R3 ;  /* 0x00000003ff0075a7 */ /* 0x000ea40008001104 */
[----:B--2---:R-:W-:Y:S05]  /*4a60*/  @!P0 BRA `(.L_x_93) ;  /* 0x0000005000288947 */ /* 0x004fea0003800000 */
.L_x_205:
        /* <DEDUP_REMOVED lines=9> */
.L_x_207:
        /* <DEDUP_REMOVED lines=9> */
.L_x_209:
[----:B------:R-:W-:-:S04]  /*4b90*/  UIADD3 UR4, UPT, UPT, UR4, 0x1, URZ ;  /* 0x0000000104047890 */ /* 0x000fc8000fffe0ff */
[----:B------:R-:W-:-:S04]  /*4ba0*/  UISETP.NE.AND UP0, UPT, UR4, 0x4, UPT ;  /* 0x000000040400788c */ /* 0x000fc8000bf05270 */
[----:B------:R-:W-:Y:S02]  /*4bb0*/  USEL UR5, URZ, 0x1, UP0 ;  /* 0x00000001ff057887 */ /* 0x000fe40008000000 */
[----:B------:R-:W-:-:S04]  /*4bc0*/  USEL UR4, UR4, URZ, UP0 ;  /* 0x000000ff04047287 */ /* 0x000fc80008000000 */
[----:B------:R-:W-:Y:S01]  /*4bd0*/  ULEA UR4, UR4, UR7, 0x3 ;  /* 0x0000000704047291 */ /* 0x000fe2000f8e18ff */
[----:B-1----:R-:W-:-:S04]  /*4be0*/  LOP3.LUT R3, R2, UR5, RZ, 0x3c, !PT ;  /* 0x0000000502037c12 */ /* 0x002fc8000f8e3cff */
[----:B------:R-:W-:Y:S01]  /*4bf0*/  SHF.L.U32 R3, R3, 0x1f, RZ ;  /* 0x0000001f03037819 */ /* 0x000fe200000006ff */
[----:B------:R-:W-:-:S04]  /*4c00*/  IMAD.U32 R0, RZ, RZ, UR4 ;  /* 0x00000004ff007e24 */ /* 0x000fc8000f8e00ff */
[----:B------:R1:W2:Y:S03]  /*4c10*/  SYNCS.PHASECHK.TRANS64.TRYWAIT P0, [R0+URZ], R3 ;  /* 0x00000003000075a7 */ /* 0x0002a600080011ff */
[----:B--2---:R-:W-:Y:S05]  /*4c20*/  @!P0 NANOSLEEP.SYNCS 0x989680 ;  /* 0x009896800000895d */ /* 0x004fea0003900000 */
[----:B------:R-:W2:Y:S02]  /*4c30*/  @!P0 SYNCS.PHASECHK.TRANS64 P0, [R0+URZ], R3 ;  /* 0x00000003000085a7 */ /* 0x000ea400080010ff */
[----:B--2---:R-:W-:Y:S05]  /*4c40*/  @P0 BRA `(.L_x_96) ;  /* 0x0000000000200947 */ /* 0x004fea0003800000 */
.L_x_97:
[----:B--2---:R2:W4:Y:S02]  /*4c50*/  SYNCS.PHASECHK.TRANS64.TRYWAIT P0, [R0+URZ], R3 ;  /* 0x00000003000075a7 */ /* 0x00452400080011ff */
[----:B----4-:R-:W-:Y:S05]  /*4c60*/  @!P0 NANOSLEEP.SYNCS 0x989680 ;  /* 0x009896800000895d */ /* 0x010fea0003900000 */
[----:B------:R-:W4:Y:S02]  /*4c70*/  @!P0 SYNCS.PHASECHK.TRANS64 P0, [R0+URZ], R3 ;  /* 0x00000003000085a7 */ /* 0x000f2400080010ff */
[----:B----4-:R-:W-:Y:S05]  /*4c80*/  @!P0 BRA `(.L_x_97) ;  /* 0xfffffffc00f08947 */ /* 0x010fea000383ffff */
[----:B------:R-:W-:Y:S05]  /*4c90*/  BRA `(.L_x_96) ;  /* 0x00000000000c7947 */ /* 0x000fea0003800000 */
.L_x_92:
[----:B------:R-:W-:-:S04]  /*4ca0*/  UIADD3 UR4, UPT, UPT, UR17, 0x200, URZ ;  /* 0x0000020011047890 */ /* 0x000fc8000fffe0ff */
[----:B------:R-:W-:-:S09]  /*4cb0*/  UPRMT UR4, UR37, 0x654, UR4 ;  /* 0x0000065425047896 */ /* 0x000fd20008000004 */
[----:B------:R-:W-:Y:S03]  /*4cc0*/  SYNCS.ARRIVE.TRANS64.RED.A1T0 RZ, [UR4], RZ ;  /* 0x000000ffffff79a7 */ /* 0x000fe60008100404 */
.L_x_96:
[----:B-12---:R-:W-:Y:S01]  /*4cd0*/  SHF.L.U32 R3, RZ, 0x1f, RZ ;  /* 0x0000001fff037819 */ /* 0x006fe200000006ff */
[----:B------:R-:W-:Y:S01]  /*4ce0*/  UIADD3 UR4, UPT, UPT, UR17, 0x200, URZ ;  /* 0x0000020011047890 */ /* 0x000fe2000fffe0ff */
[----:B------:R-:W-:Y:S02]  /*4cf0*/  PLOP3.LUT P0, PT, PT, PT, UP1, 0x80, 0x8 ;  /* 0x000000000008781c */ /* 0x000fe40003f0f018 */
[----:B------:R-:W1:Y:S02]  /*4d00*/  SYNCS.PHASECHK.TRANS64.TRYWAIT P1, [UR17+0x200], R3 ;  /* 0x00020003ff0075a7 */ /* 0x000e640008021111 */
[----:B-1----:R-:W-:Y:S09]  /*4d10*/  @!P1 BRA `(.L_x_98) ;  /* 0x0000004c00c49947 */ /* 0x002ff20003800000 */
.L_x_211:
[----:B------:R-:W-:Y:S01]  /*4d20*/  @!UP1 UPRMT UR4, UR37, 0x654, UR4 ;  /* 0x0000065425049896 */ /* 0x000fe20008000004 */
[----:B------:R-:W-:Y:S01]  /*4d30*/  UMOV UR5, 0xffff ;  /* 0x0000ffff00057882 */ /* 0x000fe20000000000 */
[----:B------:R-:W-:-:S07]  /*4d40*/  UMOV UR6, 0x1 ;  /* 0x0000000100067882 */ /* 0x000fce0000000000 */
[----:B------:R-:W-:Y:S01]  /*4d50*/  @!P0 SYNCS.ARRIVE.TRANS64.RED.A1T0 RZ, [UR4], RZ ;  /* 0x000000ffffff89a7 */ /* 0x000fe20008100404 */
[----:B------:R-:W-:Y:S01]  /*4d60*/  NOP ;  /* 0x0000000000007918 */ /* 0x000fe20000000000 */
[----:B-1----:R-:W1:Y:S01]  /*4d70*/  LDS R0, [UR8+0x14] ;  /* 0x00001408ff007984 */ /* 0x002e620008000800 */
[----:B------:R-:W-:-:S04]  /*4d80*/  ULOP3.LUT UR4, UR32, 0xffff, URZ, 0xc0, !UPT ;  /* 0x0000ffff20047892 */ /* 0x000fc8000f8ec0ff */
[----:B------:R-:W-:-:S04]  /*4d90*/  USHF.R.U32.HI UR4, URZ, 0x5, UR4 ;  /* 0x00000005ff047899 */ /* 0x000fc80008011604 */
[----:B------:R-:W-:Y:S02]  /*4da0*/  USHF.L.U32 UR5, UR5, UR4, URZ ;  /* 0x0000000405057299 */ /* 0x000fe400080006ff */
[----:B------:R-:W-:-:S04]  /*4db0*/  USHF.L.U32 UR4, UR6, UR4, URZ ;  /* 0x0000000406047299 */ /* 0x000fc800080006ff */
[----:B-1----:R-:W-:-:S04]  /*4dc0*/  LOP3.LUT R0, R0, UR5, RZ, 0xc0, !PT ;  /* 0x0000000500007c12 */ /* 0x002fc8000f8ec0ff */
[----:B------:R-:W-:-:S13]  /*4dd0*/  ISETP.NE.AND P0, PT, R0, UR5, PT ;  /* 0x0000000500007c0c */ /* 0x000fda000bf05270 */
[----:B------:R-:W-:Y:S05]  /*4de0*/  @P0 BRA `(.L_x_99) ;  /* 0x0000000000580947 */ /* 0x000fea0003800000 */
[----:B------:R-:W1:Y:S02]  /*4df0*/  LDS R0, [UR8+0x18] ;  /* 0x00001808ff007984 */ /* 0x000e640008000800 */
[----:B-1----:R-:W-:-:S04]  /*4e00*/  LOP3.LUT R0, R0, UR4, RZ, 0xc0, !PT ;  /* 0x0000000400007c12 */ /* 0x002fc8000f8ec0ff */
[----:B------:R-:W-:-:S13]  /*4e10*/  ISETP.NE.AND P0, PT, R0, UR4, PT ;  /* 0x0000000400007c0c */ /* 0x000fda000bf05270 */
[----:B------:R-:W-:Y:S05]  /*4e20*/  @P0 BRA `(.L_x_100) ;  /* 0x00000000003c0947 */ /* 0x000fea0003800000 */
[----:B------:R-:W1:Y:S01]  /*4e30*/  S2R R2, SR_LANEID ;  /* 0x0000000000027919 */ /* 0x000e620000000000 */
[----:B------:R-:W-:Y:S01]  /*4e40*/  ULOP3.LUT UR5, URZ, UR5, URZ, 0x33, !UPT ;  /* 0x00000005ff057292 */ /* 0x000fe2000f8e33ff */
[----:B------:R-:W-:Y:S01]  /*4e50*/  LOP3.LUT R4, RZ, UR4, RZ, 0x33, !PT ;  /* 0x00000004ff047c12 */ /* 0x000fe2000f8e33ff */
[----:B------:R-:W-:Y:S02]  /*4e60*/  VOTEU.ANY UR4, UPT, PT ;  /* 0x0000000000047886 */ /* 0x000fe400038e0100 */
[----:B------:R-:W-:Y:S01]  /*4e70*/  UFLO.U32 UR4, UR4 ;  /* 0x00000004000472bd */ /* 0x000fe200080e0000 */
[----:B------:R-:W2:Y:S01]  /*4e80*/  REDUX UR6, R4 ;  /* 0x00000000040673c4 */ /* 0x000ea20000000000 */
[----:B------:R-:W-:-:S06]  /*4e90*/  IMAD.U32 R0, RZ, RZ, UR5 ;  /* 0x00000005ff007e24 */ /* 0x000fcc000f8e00ff */
[----:B------:R4:W-:Y:S01]  /*4ea0*/  UTCATOMSWS.AND URZ, UR5 ;  /* 0x0000000500ff79e3 */ /* 0x0009e20008000000 */
[----:B------:R-:W3:Y:S01]  /*4eb0*/  REDUX UR7, R0 ;  /* 0x00000000000773c4 */ /* 0x000ee20000000000 */
[----:B-1----:R-:W-:Y:S01]  /*4ec0*/  ISETP.EQ.U32.AND P0, PT, R2, UR4, PT ;  /* 0x0000000402007c0c */ /* 0x002fe2000bf02070 */
[----:B--2---:R-:W-:Y:S01]  /*4ed0*/  IMAD.U32 R2, RZ, RZ, UR6 ;  /* 0x00000006ff027e24 */ /* 0x004fe2000f8e00ff */
[----:B---3--:R-:W-:-:S11]  /*4ee0*/  MOV R3, UR7 ;  /* 0x0000000700037c02 */ /* 0x008fd60008000f00 */
[----:B------:R4:W-:Y:S04]  /*4ef0*/  @P0 ATOMS.AND RZ, [UR8+0x14], R3 ;  /* 0x00001403ffff098c */ /* 0x0009e8000a800008 */
[----:B------:R4:W-:Y:S01]  /*4f00*/  @P0 ATOMS.AND RZ, [UR8+0x18], R2 ;  /* 0x00001802ffff098c */ /* 0x0009e2000a800008 */
[----:B------:R-:W-:Y:S05]  /*4f10*/  BRA `(.L_x_101) ;  /* 0x0000000000147947 */ /* 0x000fea0003800000 */
.L_x_100:
[----:B------:R-:W-:Y:S02]  /*4f20*/  MOV R2, 0x4f40 ;  /* 0x00004f4000027802 */ /* 0x000fe40000000f00 */
[----:B---3-5:R-:W-:Y:S05]  /*4f30*/  CALL.REL.NOINC `($__internal_0_$__cuda_sm10x_tcgen05_guardrail_trap_col_being_dealloced_not_returned_by_alloc) ;  /* 0x0000005000307944 */ /* 0x028fea0003c00000 */
[----:B------:R-:W-:Y:S05]  /*4f40*/  BRA `(.L_x_101) ;  /* 0x0000000000087947 */ /* 0x000fea0003800000 */
.L_x_99:
[----:B------:R-:W-:Y:S02]  /*4f50*/  MOV R2, 0x4f70 ;  /* 0x00004f7000027802 */ /* 0x000fe40000000f00 */
[----:B---3-5:R-:W-:Y:S05]  /*4f60*/  CALL.REL.NOINC `($__internal_2_$__cuda_sm10x_tcgen05_guardrail_trap_unallocated_columns_being_dealloced) ;  /* 0x00000050003c7944 */ /* 0x028fea0003c00000 */
.L_x_101:
[----:B------:R-:W-:Y:S01]  /*4f70*/  NOP ;  /* 0x0000000000007918 */ /* 0x000fe20000000000 */
[----:B----4-:R-:W-:Y:S05]  /*4f80*/  EXIT ;  /* 0x000000000000794d */ /* 0x010fea0003800000 */
.L_x_72:
[----:B------:R-:W-:-:S09]  /*4f90*/  UISETP.NE.OR UP0, UPT, UR20, 0x3, !UP4 ;  /* 0x000000031400788c */ /* 0x000fd2000e705670 */
[----:B------:R-:W-:Y:S05]  /*4fa0*/  BRA.U UP0, `(.L_x_102) ;  /* 0x00000011002c7547 */ /* 0x000fea000b800000 */
[----:B------:R-:W2:Y:S01]  /*4fb0*/  LDCU.64 UR4, c[0x0][0x888] ;  /* 0x00011100ff0477ac */ /* 0x000ea20008000a00 */
[----:B------:R-:W3:Y:S01]  /*4fc0*/  S2UR UR6, SR_CgaCtaId ;  /* 0x00000000000679c3 */ /* 0x000ee20000008800 */
[----:B------:R-:W-:Y:S02]  /*4fd0*/  HFMA2 R9, -RZ, RZ, 0, 0 ;  /* 0x00000000ff097431 */ /* 0x000fe400000001ff */
[----:B------:R-:W-:Y:S01]  /*4fe0*/  IMAD.MOV.U32 R11, RZ, RZ, 0x1 ;  /* 0x00000001ff0b7424 */ /* 0x000fe200078e00ff */
[----:B------:R-:W4:Y:S01]  /*4ff0*/  LDCU UR30, c[0x0][0x370] ;  /* 0x00006e00ff1e77ac */ /* 0x000f220008000800 */
[----:B------:R-:W-:Y:S01]  /*5000*/  IMAD.MOV.U32 R10, RZ, RZ, RZ ;  /* 0x000000ffff0a7224 */ /* 0x000fe200078e00ff */
[----:B------:R-:W-:Y:S01]  /*5010*/  MOV R3, 0x2000 ;  /* 0x0000200000037802 */ /* 0x000fe20000000f00 */
[----:B------:R-:W1:Y:S01]  /*5020*/  LDCU.128 UR44, c[0x0][0xb10] ;  /* 0x00016200ff2c77ac */ /* 0x000e620008000c00 */
[----:B------:R-:W4:Y:S01]  /*5030*/  LDC.64 R12, c[0x0][0x348] ;  /* 0x0000d200ff0c7b82 */ /* 0x000f220000000a00 */
[----:B------:R-:W1:Y:S01]  /*5040*/  LDCU UR27, c[0x0][0x374] ;  /* 0x00006e80ff1b77ac */ /* 0x000e620008000800 */
[----:B------:R-:W4:Y:S01]  /*5050*/  LDCU.64 UR28, c[0x0][0x890] ;  /* 0x00011200ff1c77ac */ /* 0x000f220008000a00 */
[----:B--2---:R-:W-:Y:S01]  /*5060*/  UISETP.NE.U32.AND UP0, UPT, UR4, URZ, UPT ;  /* 0x000000ff0400728c */ /* 0x004fe2000bf05070 */
[----:B------:R-:W2:Y:S01]  /*5070*/  LDCU UR15, c[0x0][0xb0c] ;  /* 0x00016180ff0f77ac */ /* 0x000ea20008000800 */
[----:B------:R-:W2:Y:S01]  /*5080*/  LDCU UR37, c[0x0][0xb20] ;  /* 0x00016400ff2577ac */ /* 0x000ea20008000800 */
[----:B------:R-:W2:Y:S01]  /*5090*/  LDCU UR4, c[0x0][0xb30] ;  /* 0x00016600ff0477ac */ /* 0x000ea20008000800 */
[----:B------:R-:W-:Y:S01]  /*50a0*/  UMOV UR24, 0x400 ;  /* 0x0000040000187882 */ /* 0x000fe20000000000 */
[----:B-1----:R-:W-:-:S02]  /*50b0*/  UIMAD.WIDE.U32 UR8, UR27, UR47, URZ ;  /* 0x0000002f1b0872a5 */ /* 0x002fc4000f8e00ff */
[----:B---3--:R-:W-:Y:S02]  /*50c0*/  ULEA UR24, UR6, UR24, 0x18 ;  /* 0x0000001806187291 */ /* 0x008fe4000f8ec0ff */
[----:B----4-:R-:W-:Y:S02]  /*50d0*/  UIMAD.WIDE.U32 UR6, UR30, UR44, URZ ;  /* 0x0000002c1e0672a5 */ /* 0x010fe4000f8e00ff */
[----:B------:R-:W-:Y:S02]  /*50e0*/  UISETP.NE.U32.AND UP6, UPT, UR28, URZ, UPT ;  /* 0x000000ff1c00728c */ /* 0x000fe4000bfc5070 */
[----:B------:R-:W-:Y:S02]  /*50f0*/  UISETP.NE.AND.EX UP5, UPT, UR5, URZ, UPT, UP0 ;  /* 0x000000ff0500728c */ /* 0x000fe4000bfa5300 */
[----:B------:R-:W-:Y:S01]  /*5100*/  UISETP.NE.AND UP0, UPT, UR42, 0x1, UPT ;  /* 0x000000012a00788c */ /* 0x000fe2000bf05270 */
[----:B------:R-:W-:Y:S01]  /*5110*/  UMOV UR6, UR7 ;  /* 0x0000000700067c82 */ /* 0x000fe20008000000 */
[----:B------:R-:W-:Y:S01]  /*5120*/  UMOV UR31, UR9 ;  /* 0x00000009001f7c82 */ /* 0x000fe20008000000 */
[----:B--2---:R-:W-:Y:S01]  /*5130*/  UISETP.NE.AND UP0, UPT, UR15, 0x1, UPT ;  /* 0x000000010f00788c */ /* 0x004fe2000bf05270 */
[----:B------:R-:W-:Y:S01]  /*5140*/  UMOV UR25, URZ ;  /* 0x000000ff00197c82 */ /* 0x000fe20008000000 */
[----:B------:R-:W-:-:S02]  /*5150*/  UPLOP3.LUT UP4, UPT, UPT, UPT, UPT, 0x40, 0x4 ;  /* 0x000000000004789c */ /* 0x000fc40003f8e870 */
[----:B------:R-:W-:Y:S01]  /*5160*/  UISETP.GE.AND UP2, UPT, UR42, 0x1, UPT ;  /* 0x000000012a00788c */ /* 0x000fe2000bf46270 */
[----:B------:R-:W1:Y:S01]  /*5170*/  LDCU.64 UR16, c[0x0][0xb28] ;  /* 0x00016500ff1077ac */ /* 0x000e620008000a00 */
[----:B------:R-:W-:Y:S02]  /*5180*/  UISETP.NE.AND.EX UP6, UPT, UR29, URZ, UPT, UP6 ;  /* 0x000000ff1d00728c */ /* 0x000fe4000bfc5360 */
[----:B------:R-:W-:Y:S02]  /*5190*/  USHF.R.U32.HI UR34, URZ, UR45, UR6 ;  /* 0x0000002dff227299 */ /* 0x000fe40008011606 */
[----:B------:R-:W-:Y:S02]  /*51a0*/  USHF.R.U32.HI UR31, URZ, UR37, UR31 ;  /* 0x00000025ff1f7299 */ /* 0x000fe4000801161f */
[----:B------:R-:W-:Y:S02]  /*51b0*/  UISETP.NE.AND UP0, UPT, UR46, 0x1, UPT ;  /* 0x000000012e00788c */ /* 0x000fe4000bf05270 */
[----:B------:R-:W-:-:S11]  /*51c0*/  UISETP.NE.AND UP3, UPT, UR4, 0x1, UPT ;  /* 0x000000010400788c */ /* 0x000fd6000bf65270 */
.L_x_111:
[C---:B------:R-:W-:Y:S02]  /*51d0*/  LEA R8, R10.reuse, UR24, 0x3 ;  /* 0x000000180a087c11 */ /* 0x040fe4000f8e18ff */
[----:B------:R-:W-:Y:S02]  /*51e0*/  SHF.L.U32 R5, R9, 0x1f, RZ ;  /* 0x0000001f09057819 */ /* 0x000fe400000006ff */
[----:B------:R-:W-:Y:S02]  /*51f0*/  LEA R6, R10, UR24, 0x4 ;  /* 0x000000180a067c11 */ /* 0x000fe4000f8e20ff */
[----:B--2---:R-:W2:Y:S02]  /*5200*/  SYNCS.PHASECHK.TRANS64.TRYWAIT P0, [R8+URZ+0x180], R5 ;  /* 0x00018005080075a7 */ /* 0x004ea400080011ff */
[----:B--2---:R-:W-:Y:S05]  /*5210*/  @!P0 BRA `(.L_x_103) ;  /* 0x00000048009c8947 */ /* 0x004fea0003800000 */
.L_x_212:
[----:B--2---:R-:W2:Y:S01]  /*5220*/  LDS.128 R4, [R6+0x210] ;  /* 0x0002100006047984 */ /* 0x004ea20000000c00 */
[----:B------:R-:W-:Y:S01]  /*5230*/  UISETP.GE.AND UP0, UPT, UR42, 0x1, UPT ;  /* 0x000000012a00788c */ /* 0x000fe2000bf06270 */
[----:B------:R-:W-:Y:S01]  /*5240*/  @!PT LDS RZ, [RZ] ;  /* 0x00000000fffff984 */ /* 0x000fe20000000800 */
[----:B------:R-:W-:Y:S01]  /*5250*/  @!PT LDS RZ, [RZ] ;  /* 0x00000000fffff984 */ /* 0x000fe20000000800 */
[----:B------:R-:W-:Y:S01]  /*5260*/  @!PT LDS RZ, [RZ] ;  /* 0x00000000fffff984 */ /* 0x000fe20000000800 */
[----:B------:R-:W-:Y:S01]  /*5270*/  @!PT LDS RZ, [RZ] ;  /* 0x00000000fffff984 */ /* 0x000fe20000000800 */
[----:B------:R3:W-:Y:S06]  /*5280*/  MEMBAR.ALL.CTA ;  /* 0x0000000000007992 */ /* 0x0007ec0000008000 */
[----:B---3--:R-:W3:Y:S01]  /*5290*/  FENCE.VIEW.ASYNC.S ;  /* 0x00000000000073c6 */ /* 0x008ee20000000000 */
[----:B--2---:R-:W-:Y:S11]  /*52a0*/  LOP3.LUT P0, RZ, R6, 0x1, RZ, 0xc0, !PT ;  /* 0x0000000106ff7812 */ /* 0x004ff6000780c0ff */
[----:B------:R-:W-:Y:S02]  /*52b0*/  @!UPT UIADD3 URZ, UPT, UPT, URZ, URZ, URZ ;  /* 0x000000fffffff290 */ /* 0x000fe4000fffe0ff */
[----:B---3--:R-:W-:Y:S01]  /*52c0*/  VOTEU.ANY UP2, P0 ;  /* 0x0000000000ff7886 */ /* 0x008fe20000040100 */
[----:B------:R-:W-:Y:S11]  /*52d0*/  PLOP3.LUT P0, PT, PT, PT, UP2, 0x80, 0x8 ;  /* 0x000000000008781c */ /* 0x000ff60003f0f028 */
[----:B------:R-:W-:Y:S02]  /*52e0*/  @!UPT UIADD3 URZ, UPT, UPT, URZ, URZ, URZ ;  /* 0x000000fffffff290 */ /* 0x000fe4000fffe0ff */
[----:B------:R-:W-:Y:S02]  /*52f0*/  @P0 SHF.R.U32.HI R0, RZ, 0x10, R5 ;  /* 0x00000010ff000819 */ /* 0x000fe40000011605 */
[----:B------:R-:W-:Y:S02]  /*5300*/  @P0 MOV R2, R4 ;  /* 0x0000000400020202 */ /* 0x000fe40000000f00 */
[----:B------:R-:W-:Y:S01]  /*5310*/  @P0 R2UR UR4, R0 ;  /* 0x00000000000402ca */ /* 0x000fe200000e0000 */
[----:B------:R-:W-:Y:S01]  /*5320*/  VIADD R0, R8, 0x190 ;  /* 0x0000019008007836 */ /* 0x000fe20000000000 */
[----:B------:R-:W-:Y:S02]  /*5330*/  @P0 LOP3.LUT R4, R5, 0xffff, RZ, 0xc0, !PT ;  /* 0x0000ffff05040812 */ /* 0x000fe400078ec0ff */
[----:B------:R-:W-:Y:S02]  /*5340*/  @P0 R2UR UR6, R2 ;  /* 0x00000000020602ca */ /* 0x000fe400000e0000 */
[----:B------:R-:W-:Y:S02]  /*5350*/  PRMT R0, RZ, 0x654, R0 ;  /* 0x00000654ff007816 */ /* 0x000fe40000000000 */
[----:B------:R-:W-:Y:S02]  /*5360*/  @P0 R2UR UR5, R4 ;  /* 0x00000000040502ca */ /* 0x000fe400000e0000 */
[----:B------:R2:W-:Y:S03]  /*5370*/  SYNCS.ARRIVE.TRANS64.RED.A1T0 RZ, [R0+URZ], RZ ;  /* 0x000000ff00ff79a7 */ /* 0x0005e600081004ff */
[----:B------:R-:W-:Y:S04]  /*5380*/  @UP2 UMOV UR26, UR4 ;  /* 0x00000004001a2c82 */ /* 0x000fe80008000000 */
[----:B------:R-:W-:Y:S04]  /*5390*/  @UP2 UMOV UR14, UR6 ;  /* 0x00000006000e2c82 */ /* 0x000fe80008000000 */
[----:B------:R-:W-:Y:S01]  /*53a0*/  @UP2 UMOV UR13, UR5 ;  /* 0x00000005000d2c82 */ /* 0x000fe20008000000 */
[----:B------:R-:W-:Y:S05]  /*53b0*/  BRA.U !UP0, `(.L_x_104) ;  /* 0x0000000108c07547 */ /* 0x000fea000b800000 */
[----:B------:R-:W-:Y:S02]  /*53c0*/  UIMAD.WIDE.U32 UR8, UR13, UR47, URZ ;  /* 0x0000002f0d0872a5 */ /* 0x000fe4000f8e00ff */
[----:B------:R-:W-:Y:S02]  /*53d0*/  UP2UR UR12, UPR, URZ, 0x4 ;  /* 0x00000004ff0c7883 */ /* 0x000fe40008000000 */
[----:B------:R-:W-:Y:S02]  /*53e0*/  UISETP.NE.AND UP2, UPT, UR46, 0x1, UPT ;  /* 0x000000012e00788c */ /* 0x000fe4000bf45270 */
[----:B------:R-:W-:Y:S02]  /*53f0*/  UIMAD.WIDE.U32 UR10, UR14, UR44, URZ ;  /* 0x0000002c0e0a72a5 */ /* 0x000fe4000f8e00ff */
[----:B------:R-:W-:Y:S02]  /*5400*/  USEL UR4, UR27, UR31, !UP2 ;  /* 0x0000001f1b047287 */ /* 0x000fe4000d000000 */
[----:B------:R-:W-:Y:S02]  /*5410*/  UISETP.NE.AND UP0, UPT, UR15, 0x1, UPT ;  /* 0x000000010f00788c */ /* 0x000fe4000bf05270 */
[----:B------:R-:W-:Y:S02]  /*5420*/  UP2UR UR22, UPR, URZ, 0x2 ;  /* 0x00000002ff167883 */ /* 0x000fe40008000000 */
[----:B------:R-:W-:Y:S02]  /*5430*/  UISETP.NE.AND UP1, UPT, UR42, 0x1, UPT ;  /* 0x000000012a00788c */ /* 0x000fe4000bf25270 */
[----:B-1----:R-:W-:Y:S02]  /*5440*/  UIMAD.WIDE.U32 UR18, UR4, UR16, URZ ;  /* 0x00000010041272a5 */ /* 0x002fe4000f8e00ff */
[----:B------:R-:W-:Y:S01]  /*5450*/  USEL UR7, UR30, UR34, !UP0 ;  /* 0x000000221e077287 */ /* 0x000fe2000c000000 */
[----:B------:R-:W-:Y:S02]  /*5460*/  UMOV UR5, UR9 ;  /* 0x0000000900057c82 */ /* 0x000fe40008000000 */
[----:B------:R-:W-:Y:S02]  /*5470*/  USHF.R.U32.HI UR6, URZ, UR37, UR5 ;  /* 0x00000025ff067299 */ /* 0x000fe40008011605 */
[----:B------:R-:W-:Y:S02]  /*5480*/  UIMAD.WIDE.U32 UR20, UR7, UR16, URZ ;  /* 0x00000010071472a5 */ /* 0x000fe4000f8e00ff */
[----:B------:R-:W-:Y:S02]  /*5490*/  USEL UR6, UR13, UR6, !UP2 ;  /* 0x000000060d067287 */ /* 0x000fe4000d000000 */
[----:B------:R-:W-:Y:S01]  /*54a0*/  UISETP.NE.AND UP2, UPT, UR12, URZ, UPT ;  /* 0x000000ff0c00728c */ /* 0x000fe2000bf45270 */
[----:B------:R-:W-:Y:S01]  /*54b0*/  UMOV UR5, UR11 ;  /* 0x0000000b00057c82 */ /* 0x000fe20008000000 */
[----:B------:R-:W-:Y:S02]  /*54c0*/  UIMAD.WIDE.U32 UR10, UR6, UR16, URZ ;  /* 0x00000010060a72a5 */ /* 0x000fe4000f8e00ff */
[----:B------:R-:W-:Y:S03]  /*54d0*/  USHF.R.U32.HI UR8, URZ, UR45, UR5 ;  /* 0x0000002dff087299 */ /* 0x000fe60008011605 */
[----:B------:R-:W-:Y:S02]  /*54e0*/  UMOV UR5, UR19 ;  /* 0x0000001300057c82 */ /* 0x000fe40008000000 */
[----:B------:R-:W-:Y:S03]  /*54f0*/  @UP1 USHF.R.U32.HI UR4, URZ, UR17, UR5 ;  /* 0x00000011ff041299 */ /* 0x000fe60008011605 */
[----:B------:R-:W-:Y:S01]  /*5500*/  UMOV UR5, UR21 ;  /* 0x0000001500057c82 */ /* 0x000fe20008000000 */
[----:B------:R-:W-:Y:S02]  /*5510*/  UIMAD UR4, UR42, UR4, URZ ;  /* 0x000000042a0472a4 */ /* 0x000fe4000f8e02ff */
[----:B------:R-:W-:Y:S02]  /*5520*/  @UP1 USHF.R.U32.HI UR7, URZ, UR17, UR5 ;  /* 0x00000011ff071299 */ /* 0x000fe40008011605 */
[----:B------:R-:W-:Y:S02]  /*5530*/  USEL UR5, UR14, UR8, !UP0 ;  /* 0x000000080e057287 */ /* 0x000fe4000c000000 */
[----:B------:R-:W-:Y:S02]  /*5540*/  UIMAD UR8, UR42, UR7, URZ ;  /* 0x000000072a0872a4 */ /* 0x000fe4000f8e02ff */
[----:B------:R-:W-:Y:S03]  /*5550*/  UISETP.GE.AND UP0, UPT, UR6, UR4, UPT ;  /* 0x000000040600728c */ /* 0x000fe6000bf06270 */
[----:B------:R-:W-:Y:S01]  /*5560*/  UMOV UR4, UR11 ;  /* 0x0000000b00047c82 */ /* 0x000fe20008000000 */
[----:B------:R-:W-:Y:S02]  /*5570*/  UISETP.GE.OR UP0, UPT, UR5, UR8, UP0 ;  /* 0x000000080500728c */ /* 0x000fe40008706670 */
[----:B------:R-:W-:Y:S02]  /*5580*/  USHF.R.U32.HI UR4, URZ, UR17, UR4 ;  /* 0x00000011ff047299 */ /* 0x000fe40008011604 */
[----:B------:R-:W-:Y:S02]  /*5590*/  UIMAD.WIDE.U32 UR8, UR5, UR16, URZ ;  /* 0x00000010050872a5 */ /* 0x000fe4000f8e00ff */
[----:B------:R-:W-:Y:S04]  /*55a0*/  USEL UR10, UR6, UR4, !UP1 ;  /* 0x00000004060a7287 */ /* 0x000fe8000c800000 */
[----:B------:R-:W-:Y:S01]  /*55b0*/  UIADD3 UR11, UPT, UPT, -UR10, URZ, URZ ;  /* 0x000000ff0a0b7290 */ /* 0x000fe2000fffe1ff */
[----:B------:R-:W-:Y:S02]  /*55c0*/  @!UP0 UMOV UR4, UR9 ;  /* 0x0000000900048c82 */ /* 0x000fe40008000000 */
[----:B------:R-:W-:Y:S02]  /*55d0*/  @!UP0 USHF.R.U32.HI UR4, URZ, UR17, UR4 ;  /* 0x00000011ff048299 */ /* 0x000fe40008011604 */
[----:B------:R-:W-:Y:S02]  /*55e0*/  UIMAD UR8, UR42, UR11, UR6 ;  /* 0x0000000b2a0872a4 */ /* 0x000fe4000f8e0206 */
[----:B------:R-:W-:Y:S02]  /*55f0*/  @!UP0 USEL UR4, UR5, UR4, !UP1 ;  /* 0x0000000405048287 */ /* 0x000fe4000c800000 */
[----:B------:R-:W-:Y:S02]  /*5600*/  UISETP.NE.AND UP1, UPT, UR22, URZ, UPT ;  /* 0x000000ff1600728c */ /* 0x000fe4000bf25270 */
[----:B------:R-:W-:Y:S02]  /*5610*/  @!UP0 UIMAD UR8, UR7, UR8, UR4 ;  /* 0x00000008070882a4 */ /* 0x000fe4000f8e0204 */
[----:B------:R-:W-:Y:S02]  /*5620*/  @!UP0 UIADD3 UR9, UPT, UPT, UR10, -UR4, URZ ;  /* 0x800000040a098290 */ /* 0x000fe4000fffe0ff */
[----:B------:R-:W-:Y:S02]  /*5630*/  UIADD3 UR4, UPT, UPT, -UR5, URZ, URZ ;  /* 0x000000ff05047290 */ /* 0x000fe4000fffe1ff */
[----:B------:R-:W-:Y:S02]  /*5640*/  UIADD3 UR7, UPT, UPT, -UR6, URZ, URZ ;  /* 0x000000ff06077290 */ /* 0x000fe4000fffe1ff */
[----:B------:R-:W-:Y:S02]  /*5650*/  @!UP0 UIMAD UR6, UR9, UR42, UR5 ;  /* 0x0000002a090682a4 */ /* 0x000fe4000f8e0205 */
[----:B------:R-:W-:Y:S02]  /*5660*/  UIMAD UR14, UR15, UR4, UR14 ;  /* 0x000000040f0e72a4 */ /* 0x000fe4000f8e020e */
[----:B------:R-:W-:Y:S01]  /*5670*/  UIMAD UR13, UR46, UR7, UR13 ;  /* 0x000000072e0d72a4 */ /* 0x000fe2000f8e020d */
[----:B------:R-:W-:Y:S02]  /*5680*/  @!UP0 UMOV UR5, UR8 ;  /* 0x0000000800058c82 */ /* 0x000fe40008000000 */
[----:B------:R-:W-:Y:S02]  /*5690*/  UIMAD UR14, UR5, UR15, UR14 ;  /* 0x0000000f050e72a4 */ /* 0x000fe4000f8e020e */
[----:B------:R-:W-:Y:S11]  /*56a0*/  UIMAD UR13, UR6, UR46, UR13 ;  /* 0x0000002e060d72a4 */ /* 0x000ff6000f8e020d */
[----:B------:R-:W-:Y:S01]  /*56b0*/  @!UPT UIADD3 URZ, UPT, UPT, URZ, URZ, URZ ;  /* 0x000000fffffff290 */ /* 0x000fe2000fffe0ff */
.L_x_104:
[----:B------:R-:W3:Y:S01]  /*56c0*/  @!UP3 LDCU.128 UR20, c[0x0][0xb10] ;  /* 0x00016200ff14b7ac */ /* 0x000ee20008000c00 */
[----:B------:R-:W-:Y:S04]  /*56d0*/  ISETP.NE.U32.AND P0, PT, RZ, UR28, PT ;  /* 0x0000001cff007c0c */ /* 0x000fe8000bf05070 */
[----:B------:R-:W-:Y:S01]  /*56e0*/  ISETP.NE.AND.EX P0, PT, RZ, UR29, PT, P0 ;  /* 0x0000001dff007c0c */ /* 0x000fe2000bf05300 */
[----:B------:R-:W4:Y:S01]  /*56f0*/  @!UP3 LDCU UR5, c[0x0][0xb0c] ;  /* 0x00016180ff05b7ac */ /* 0x000f220008000800 */
[----:B------:R-:W-:Y:S02]  /*5700*/  USHF.L.U32 UR11, UR32, 0x7, URZ ;  /* 0x00000007200b7899 */ /* 0x000fe400080006ff */
[----:B------:R-:W-:Y:S02]  /*5710*/  USHF.L.U32 UR10, UR33, 0x6, URZ ;  /* 0x00000006210a7899 */ /* 0x000fe400080006ff */
[----:B---3--:R-:W-:Y:S07]  /*5720*/  UIMAD.WIDE.U32 UR6, UR14, UR20, URZ ;  /* 0x000000140e0672a5 */ /* 0x008fee000f8e00ff */
[----:B------:R-:W-:Y:S01]  /*5730*/  @!UP3 UMOV UR4, UR7 ;  /* 0x000000070004bc82 */ /* 0x000fe20008000000 */
[----:B----4-:R-:W-:Y:S02]  /*5740*/  @!UP3 UISETP.NE.AND UP0, UPT, UR5, 0x1, UPT ;  /* 0x000000010500b88c */ /* 0x010fe4000bf05270 */
[----:B------:R-:W-:Y:S02]  /*5750*/  @!UP3 USHF.R.U32.HI UR4, URZ, UR21, UR4 ;  /* 0x00000015ff04b299 */ /* 0x000fe40008011604 */
[----:B------:R-:W-:Y:S02]  /*5760*/  UIMAD.WIDE.U32 UR6, UR13, UR23, URZ ;  /* 0x000000170d0672a5 */ /* 0x000fe4000f8e00ff */
[----:B------:R-:W-:Y:S02]  /*5770*/  @!UP3 USEL UR8, UR14, UR4, !UP0 ;  /* 0x000000040e08b287 */ /* 0x000fe4000c000000 */
[----:B------:R-:W-:Y:S03]  /*5780*/  @!UP3 UISETP.NE.AND UP0, UPT, UR22, 0x1, UPT ;  /* 0x000000011600b88c */ /* 0x000fe6000bf05270 */
[----:B------:R-:W-:Y:S02]  /*5790*/  @!UP3 UMOV UR6, UR7 ;  /* 0x000000070006bc82 */ /* 0x000fe40008000000 */
[----:B------:R-:W3:Y:S02]  /*57a0*/  @!UP3 LDCU UR4, c[0x0][0xb20] ;  /* 0x00016400ff04b7ac */ /* 0x000ee40008000800 */
[----:B---3--:R-:W-:Y:S04]  /*57b0*/  @!UP3 USHF.R.U32.HI UR6, URZ, UR4, UR6 ;  /* 0x00000004ff06b299 */ /* 0x008fe80008011606 */
[----:B------:R-:W-:Y:S04]  /*57c0*/  @!UP3 USEL UR6, UR13, UR6, !UP0 ;  /* 0x000000060d06b287 */ /* 0x000fe8000c000000 */
[----:B------:R-:W-:Y:S02]  /*57d0*/  @!UP3 UIADD3 UR4, UPT, UPT, -UR8, UR6, URZ ;  /* 0x000000060804b290 */ /* 0x000fe4000fffe1ff */
[----:B------:R-:W-:Y:S02]  /*57e0*/  @!UP3 UIADD3 UR6, UPT, UPT, UR8, -UR6, URZ ;  /* 0x800000060806b290 */ /* 0x000fe4000fffe0ff */
[----:B------:R-:W-:Y:S02]  /*57f0*/  @!UP3 UIMAD UR14, UR4, UR5, UR14 ;  /* 0x00000005040eb2a4 */ /* 0x000fe4000f8e020e */
[----:B------:R-:W-:Y:S01]  /*5800*/  @!UP3 UIMAD UR13, UR6, UR22, UR13 ;  /* 0x00000016060db2a4 */ /* 0x000fe2000f8e020d */
[----:B------:R-:W-:Y:S11]  /*5810*/  BRA.U UP4, `(.L_x_105) ;  /* 0x0000000104107547 */ /* 0x000ff6000b800000 */
[----:B--2---:R-:W-:Y:S04]  /*5820*/  MOV R0, UR35 ;  /* 0x0000002300007c02 */ /* 0x004fe80008000f00 */
[----:B------:R-:W-:Y:S04]  /*5830*/  SHF.L.U32 R5, R0, 0x1f, RZ ;  /* 0x0000001f00057819 */ /* 0x000fe800000006ff */
[----:B------:R-:W2:Y:S02]  /*5840*/  SYNCS.PHASECHK.TRANS64.TRYWAIT P1, [UR24+0x178], R5 ;  /* 0x00017805ff0075a7 */ /* 0x000ea40008021118 */
[----:B--2---:R-:W-:Y:S05]  /*5850*/  @!P1 BRA `(.L_x_106) ;  /* 0x0000004400209947 */ /* 0x004fea0003800000 */
.L_x_105:
[----:B------:R-:W-:Y:S05]  /*5860*/  BRA.U !UP6, `(.L_x_107) ;  /* 0x000000010e387547 */ /* 0x000fea000b800000 */
[----:B------:R-:W-:Y:S01]  /*5870*/  UPLOP3.LUT UP1, UPT, UPT, UPT, UP5, 0x80, 0x8 ;  /* 0x000000000008789c */ /* 0x000fe20003f2f050 */
[----:B--2---:R-:W-:Y:S01]  /*5880*/  HFMA2 R0, -RZ, RZ, 0, 5.9604644775390625e-08 ;  /* 0x00000001ff007431 */ /* 0x004fe200000001ff */
[----:B------:R-:W2:Y:S01]  /*5890*/  LDCU.64 UR8, c[0x0][0x358] ;  /* 0x00006b00ff0877ac */ /* 0x000ea20008000a00 */
[----:B------:R-:W-:Y:S03]  /*58a0*/  IMAD.MOV.U32 R84, RZ, RZ, 0x1 ;  /* 0x00000001ff547424 */ /* 0x000fe600078e00ff */
[----:B------:R-:W-:Y:S05]  /*58b0*/  PLOP3.LUT P1, PT, PT, PT, UP1, 0x80, 0x8 ;  /* 0x000000000008781c */ /* 0x000fea0003f2f018 */
[----:B------:R-:W3:Y:S01]  /*58c0*/  @UP1 LDCU.64 UR4, c[0x0][0x888] ;  /* 0x00011100ff0417ac */ /* 0x000ee20008000a00 */
[----:B------:R-:W-:Y:S07]  /*58d0*/  @UP1 UIMAD UR6, UR36, UR28, URZ ;  /* 0x0000001c240612a4 */ /* 0x000fee000f8e02ff */
[----:B------:R-:W-:Y:S01]  /*58e0*/  @!P1 PRMT R84, R0, 0x7610, R84 ;  /* 0x0000761000549816 */ /* 0x000fe20000000054 */
[----:B---3--:R-:W-:Y:S06]  /*58f0*/  @UP1 UIMAD.WIDE UR4, UR6, 0x4, UR4 ;  /* 0x00000004060418a5 */ /* 0x008fec000f8e0204 */
[----:B------:R-:W-:Y:S01]  /*5900*/  IMAD.U32 R4, RZ, RZ, UR4 ;  /* 0x00000004ff047e24 */ /* 0x000fe2000f8e00ff */
[----:B------:R-:W-:Y:S04]  /*5910*/  MOV R5, UR5 ;  /* 0x0000000500057c02 */ /* 0x000fe80008000f00 */
[----:B------:R-:W3:Y:S01]  /*5920*/  @!UP1 LDCU UR4, c[0x0][0x880] ;  /* 0x00011000ff0497ac */ /* 0x000ee20008000800 */
[----:B--2--5:R4:W5:Y:S02]  /*5930*/  @P1 LDG.E R41, desc[UR8][R4.64] ;  /* 0x0000000804291981 */ /* 0x024964000c1e1900 */
[----:B---34-:R-:W-:Y:S07]  /*5940*/  @!P1 IMAD.U32 R41, RZ, RZ, UR4 ;  /* 0x00000004ff299e24 */ /* 0x018fee000f8e00ff */
.L_x_107:
[----:B-----5:R-:W-:Y:S01]  /*5950*/  @!P0 FSETP.EQ.AND P2, PT, R41, RZ, PT ;  /* 0x000000ff2900820b */ /* 0x020fe20003f42000 */
[----:B------:R-:W-:Y:S01]  /*5960*/  @!UPT UIADD3 URZ, UPT, UPT, URZ, URZ, URZ ;  /* 0x000000fffffff290 */ /* 0x000fe2000fffe0ff */
[----:B------:R-:W-:Y:S11]  /*5970*/  @!P0 BRA `(.L_x_108) ;  /* 0x0000000000148947 */ /* 0x000ff60003800000 */
[----:B------:R-:W-:Y:S02]  /*5980*/  LOP3.LUT P0, RZ, R84, 0xff, RZ, 0xc0, !PT ;  /* 0x000000ff54ff7812 */ /* 0x000fe4000780c0ff */
[----:B------:R-:W-:Y:S04]  /*5990*/  PLOP3.LUT P2, PT, PT, PT, UP1, 0x80, 0x8 ;  /* 0x000000000008781c */ /* 0x000fe80003f4f018 */
[----:B------:R-:W-:Y:S07]  /*59a0*/  PLOP3.LUT P2, PT, P2, PT, PT, 0x8, 0x80 ;  /* 0x000000000080781c */ /* 0x000fee000174e170 */
[----:B------:R-:W-:Y:S11]  /*59b0*/  @P0 FSETP.EQ.AND P2, PT, R41, RZ, PT ;  /* 0x000000ff2900020b */ /* 0x000ff60003f42000 */
[----:B------:R-:W-:Y:S02]  /*59c0*/  @!UPT UIADD3 URZ, UPT, UPT, URZ, URZ, URZ ;  /* 0x000000fffffff290 */ /* 0x000fe4000fffe0ff */
.L_x_108:
[----:B------:R-:W-:Y:S01]  /*59d0*/  ULEA UR4, UR25, UR24, 0x3 ;  /* 0x0000001819047291 */ /* 0x000fe2000f8e18ff */
[----:B--2---:R-:W-:Y:S02]  /*59e0*/  SHF.L.U32 R5, R11, 0x1f, RZ ;  /* 0x0000001f0b057819 */ /* 0x004fe400000006ff */
[----:B------:R-:W-:Y:S04]  /*59f0*/  ELECT P1, URZ, PT ;  /* 0x0000000000ff782f */ /* 0x000fe80003820000 */
[----:B------:R-:W-:Y:S02]  /*5a00*/  PLOP3.LUT P1, PT, P2, P1, PT, 0xf2, 0x2f ;  /* 0x00000000002f781c */ /* 0x000fe40001723e72 */
[----:B------:R-:W2:Y:S02]  /*5a10*/  SYNCS.PHASECHK.TRANS64.TRYWAIT P0, [UR4+0x158], R5 ;  /* 0x00015805ff0075a7 */ /* 0x000ea40008001104 */
[----:B--2---:R-:W-:Y:S09]  /*5a20*/  @!P0 BRA `(.L_x_109) ;  /* 0x0000004000c48947 */ /* 0x004ff20003800000 */
.L_x_215:
[----:B------:R-:W3:Y:S01]  /*5a30*/  S2UR UR21, SR_CgaCtaId ;  /* 0x00000000001579c3 */ /* 0x000ee20000008800 */
[----:B------:R-:W-:Y:S01]  /*5a40*/  VOTEU.ALL UP0, P1 ;  /* 0x0000000000ff7886 */ /* 0x000fe20000800000 */
[----:B------:R-:W-:Y:S01]  /*5a50*/  @!P1 IADD3 R4, P0, PT, R12, 0x580, RZ ;  /* 0x000005800c049810 */ /* 0x000fe20007f1e0ff */
[----:B------:R-:W-:Y:S01]  /*5a60*/  UIADD3 UR9, UPT, UPT, UR4, 0x140, URZ ;  /* 0x0000014004097890 */ /* 0x000fe2000fffe0ff */
[----:B------:R-:W-:Y:S01]  /*5a70*/  VIADD R10, R10, 0x1 ;  /* 0x000000010a0a7836 */ /* 0x000fe20000000000 */
[----:B------:R-:W-:Y:S01]  /*5a80*/  UMOV UR22, 0x0 ;  /* 0x0000000000167882 */ /* 0x000fe20000000000 */
[----:B------:R-:W-:Y:S01]  /*5a90*/  @!UP0 ULEA UR5, UR25, UR24, 0xd ;  /* 0x0000001819058291 */ /* 0x000fe2000f8e68ff */
[----:B------:R-:W-:Y:S01]  /*5aa0*/  @!P1 IMAD.X R2, RZ, RZ, R13, P0 ;  /* 0x000000ffff029224 */ /* 0x000fe200000e060d */
[----:B------:R-:W-:Y:S01]  /*5ab0*/  @!P1 R2UR UR7, R4 ;  /* 0x00000000040792ca */ /* 0x000fe200000e0000 */
[----:B------:R-:W-:Y:S01]  /*5ac0*/  UMOV UR23, 0x10000000 ;  /* 0x1000000000177882 */ /* 0x000fe20000000000 */
[----:B------:R-:W-:Y:S02]  /*5ad0*/  @!UP0 UIADD3 UR8, UPT, UPT, UR5, 0x400, URZ ;  /* 0x0000040005088890 */ /* 0x000fe4000fffe0ff */
[----:B------:R-:W-:Y:S01]  /*5ae0*/  UIADD3 UR5, UPT, UPT, UR25, 0x1, URZ ;  /* 0x0000000119057890 */ /* 0x000fe2000fffe0ff */
[----:B------:R-:W-:Y:S03]  /*5af0*/  UMOV UR12, UR36 ;  /* 0x00000024000c7c82 */ /* 0x000fe60008000000 */
[----:B------:R-:W-:Y:S04]  /*5b00*/  UISETP.NE.AND UP0, UPT, UR5, 0x3, UPT ;  /* 0x000000030500788c */ /* 0x000fe8000bf05270 */
[----:B------:R-:W-:Y:S01]  /*5b10*/  USEL UR6, UR5, URZ, UP0 ;  /* 0x000000ff05067287 */ /* 0x000fe20008000000 */
[----:B------:R-:W-:Y:S01]  /*5b20*/  @!P1 R2UR UR5, R2 ;  /* 0x00000000020592ca */ /* 0x000fe200000e0000 */
[----:B------:R-:W-:Y:S01]  /*5b30*/  IMAD.U32 R4, RZ, RZ, UR7 ;  /* 0x00000007ff047e24 */ /* 0x000fe2000f8e00ff */
[----:B------:R-:W-:Y:S01]  /*5b40*/  USEL UR20, URZ, 0x1, UP0 ;  /* 0x00000001ff147887 */ /* 0x000fe20008000000 */
[----:B------:R-:W-:Y:S01]  /*5b50*/  @!P1 IMAD.MOV.U32 R2, RZ, RZ, 0x2000 ;  /* 0x00002000ff029424 */ /* 0x000fe200078e00ff */
[----:B------:R-:W-:Y:S01]  /*5b60*/  VOTEU.ALL UP0, P1 ;  /* 0x0000000000ff7886 */ /* 0x000fe20000800000 */
[----:B---3--:R-:W-:Y:S01]  /*5b70*/  UPRMT UR7, UR21, 0x654, UR9 ;  /* 0x0000065415077896 */ /* 0x008fe20008000009 */
[----:B------:R-:W-:Y:S02]  /*5b80*/  @!P1 R2UR UR18, R4 ;  /* 0x00000000041292ca */ /* 0x000fe400000e0000 */
[----:B------:R-:W-:Y:S04]  /*5b90*/  LOP3.LUT R11, R11, UR20, RZ, 0x3c, !PT ;  /* 0x000000140b0b7c12 */ /* 0x000fe8000f8e3cff */
[----:B--2---:R-:W-:Y:S01]  /*5ba0*/  SHF.L.U32 R0, R11, 0x1f, RZ ;  /* 0x0000001f0b007819 */ /* 0x004fe200000006ff */
[----:B------:R-:W-:Y:S01]  /*5bb0*/  IMAD.U32 R5, RZ, RZ, UR5 ;  /* 0x00000005ff057e24 */ /* 0x000fe2000f8e00ff */
[----:B------:R-:W-:Y:S04]  /*5bc0*/  ULEA UR5, UR6, UR24, 0x3 ;  /* 0x0000001806057291 */ /* 0x000fe8000f8e18ff */
[----:B------:R-:W-:Y:S11]  /*5bd0*/  @!P1 R2UR UR19, R5 ;  /* 0x00000000051392ca */ /* 0x000ff600000e0000 */
[----:B------:R-:W-:Y:S02]  /*5be0*/  @!UPT UIADD3 URZ, UPT, UPT, URZ, URZ, URZ ;  /* 0x000000fffffff290 */ /* 0x000fe4000fffe0ff */
[----:B------:R2:W-:Y:S01]  /*5bf0*/  @!UP0 UTMALDG.3D [UR8], [UR18], desc[UR22] ;  /* 0x00001608120085b4 */ /* 0x0005e20008011000 */
[----:B------:R2:W-:Y:S01]  /*5c00*/  @!P1 SYNCS.ARRIVE.TRANS64.RED.A0TR RZ, [UR4+0x140], R2 ;  /* 0x00014002ffff99a7 */ /* 0x0005e20008300404 */
[----:B------:R-:W-:Y:S01]  /*5c10*/  SYNCS.ARRIVE.TRANS64.RED.A1T0 RZ, [UR7], RZ ;  /* 0x000000ffffff79a7 */ /* 0x000fe20008100407 */
[----:B------:R-:W3:Y:S02]  /*5c20*/  SYNCS.PHASECHK.TRANS64.TRYWAIT P0, [UR5+0x158], R0 ;  /* 0x00015800ff0075a7 */ /* 0x000ee40008001105 */
[----:B--23--:R-:W-:Y:S05]  /*5c30*/  @!P0 BRA `(.L_x_110) ;  /* 0x0000004000588947 */ /* 0x00cfea0003800000 */
.L_x_217:
[----:B------:R-:W3:Y:S01]  /*5c40*/  S2UR UR23, SR_CgaCtaId ;  /* 0x00000000001779c3 */ /* 0x000ee20000008800 */
[----:B------:R-:W-:Y:S01]  /*5c50*/  UIADD3 UR9, UPT, UPT, UR5, 0x140, URZ ;  /* 0x0000014005097890 */ /* 0x000fe2000fffe0ff */
[----:B------:R-:W-:Y:S01]  /*5c60*/  @!P1 IADD3 R2, P0, PT, R12, 0x580, RZ ;  /* 0x000005800c029810 */ /* 0x000fe20007f1e0ff */
[----:B------:R-:W-:Y:S01]  /*5c70*/  UPLOP3.LUT UP4, UPT, UPT, UPT, UPT, 0x80, 0x8 ;  /* 0x000000000008789c */ /* 0x000fe20003f8f070 */
[----:B------:R-:W-:Y:S01]  /*5c80*/  R2UR UR22, R86 ;  /* 0x00000000561672ca */ /* 0x000fe200000e0000 */
[----:B------:R-:W-:Y:S01]  /*5c90*/  UMOV UR20, 0x0 ;  /* 0x0000000000147882 */ /* 0x000fe20000000000 */
[----:B------:R-:W-:Y:S01]  /*5ca0*/  UMOV UR21, 0x10000000 ;  /* 0x1000000000157882 */ /* 0x000fe20000000000 */
[----:B------:R-:W-:Y:S01]  /*5cb0*/  UMOV UR12, UR36 ;  /* 0x00000024000c7c82 */ /* 0x000fe20008000000 */
[----:B------:R-:W-:Y:S01]  /*5cc0*/  VOTEU.ALL UP0, P1 ;  /* 0x0000000000ff7886 */ /* 0x000fe20000800000 */
[----:B--2---:R-:W-:Y:S01]  /*5cd0*/  @!P1 IMAD.X R0, RZ, RZ, R13, P0 ;  /* 0x000000ffff009224 */ /* 0x004fe200000e060d */
[----:B------:R-:W-:Y:S01]  /*5ce0*/  R2UR UR19, R87 ;  /* 0x00000000571372ca */ /* 0x000fe200000e0000 */
[----:B------:R-:W-:Y:S01]  /*5cf0*/  UMOV UR36, UR26 ;  /* 0x0000001a00247c82 */ /* 0x000fe20008000000 */
[C---:B------:R-:W-:Y:S01]  /*5d00*/  ISETP.NE.AND P0, PT, R10.reuse, 0x2, PT ;  /* 0x000000020a00780c */ /* 0x040fe20003f05270 */
[----:B------:R-:W-:Y:S02]  /*5d10*/  @!UP0 ULEA UR4, UR6, UR24, 0xd ;  /* 0x0000001806048291 */ /* 0x000fe4000f8e68ff */
[----:B------:R-:W-:Y:S01]  /*5d20*/  @!UP0 UIADD3 UR10, UPT, UPT, UR10, 0x20, URZ ;  /* 0x000000200a0a8890 */ /* 0x000fe2000fffe0ff */
[----:B------:R-:W-:Y:S01]  /*5d30*/  SEL R10, R10, RZ, P0 ;  /* 0x000000ff0a0a7207 */ /* 0x000fe20000000000 */
[----:B------:R-:W-:Y:S02]  /*5d40*/  @!UP0 UIADD3 UR8, UPT, UPT, UR4, 0x400, URZ ;  /* 0x0000040004088890 */ /* 0x000fe4000fffe0ff */
[----:B------:R-:W-:Y:S01]  /*5d50*/  UIADD3 UR4, UPT, UPT, UR6, 0x1, URZ ;  /* 0x0000000106047890 */ /* 0x000fe2000fffe0ff */
[----:B------:R-:W-:Y:S01]  /*5d60*/  @!P1 R2UR UR6, R2 ;  /* 0x00000000020692ca */ /* 0x000fe200000e0000 */
[----:B------:R-:W-:Y:S02]  /*5d70*/  UIADD3 UR33, UPT, UPT, UR13, UR22, URZ ;  /* 0x000000160d217290 */ /* 0x000fe4000fffe0ff */
[----:B------:R-:W-:Y:S02]  /*5d80*/  UISETP.NE.AND UP0, UPT, UR4, 0x3, UPT ;  /* 0x000000030400788c */ /* 0x000fe4000bf05270 */
[----:B------:R-:W-:Y:S02]  /*5d90*/  UIADD3 UR32, UPT, UPT, UR14, UR19, URZ ;  /* 0x000000130e207290 */ /* 0x000fe4000fffe0ff */
[----:B------:R-:W-:Y:S01]  /*5da0*/  USEL UR25, UR4, URZ, UP0 ;  /* 0x000000ff04197287 */ /* 0x000fe20008000000 */
[----:B------:R-:W-:Y:S01]  /*5db0*/  @!P1 R2UR UR4, R0 ;  /* 0x00000000000492ca */ /* 0x000fe200000e0000 */
[----:B------:R-:W-:Y:S01]  /*5dc0*/  USEL UR18, URZ, 0x1, UP0 ;  /* 0x00000001ff127887 */ /* 0x000fe20008000000 */
[----:B------:R-:W-:Y:S01]  /*5dd0*/  SEL R0, RZ, 0x1, P0 ;  /* 0x00000001ff007807 */ /* 0x000fe20000000000 */
[----:B------:R-:W-:Y:S02]  /*5de0*/  VOTEU.ALL UP0, P1 ;  /* 0x0000000000ff7886 */ /* 0x000fe40000800000 */
[----:B------:R-:W-:Y:S01]  /*5df0*/  IMAD.U32 R4, RZ, RZ, UR6 ;  /* 0x00000006ff047e24 */ /* 0x000fe2000f8e00ff */
[----:B------:R-:W-:Y:S02]  /*5e00*/  LOP3.LUT R9, R9, R0, RZ, 0x3c, !PT ;  /* 0x0000000009097212 */ /* 0x000fe400078e3cff */
[----:B------:R-:W-:Y:S02]  /*5e10*/  LOP3.LUT R11, R11, UR18, RZ, 0x3c, !PT ;  /* 0x000000120b0b7c12 */ /* 0x000fe4000f8e3cff */
[----:B------:R-:W-:Y:S03]  /*5e20*/  @!P1 R2UR UR6, R4 ;  /* 0x00000000040692ca */ /* 0x000fe600000e0000 */
[----:B------:R-:W-:Y:S01]  /*5e30*/  IMAD.U32 R5, RZ, RZ, UR4 ;  /* 0x00000004ff057e24 */ /* 0x000fe2000f8e00ff */
[----:B---3--:R-:W-:Y:S04]  /*5e40*/  UPRMT UR4, UR23, 0x654, UR9 ;  /* 0x0000065417047896 */ /* 0x008fe80008000009 */
[----:B------:R-:W-:Y:S11]  /*5e50*/  @!P1 R2UR UR7, R5 ;  /* 0x00000000050792ca */ /* 0x000ff600000e0000 */
[----:B------:R-:W-:Y:S02]  /*5e60*/  @!UPT UIADD3 URZ, UPT, UPT, URZ, URZ, URZ ;  /* 0x000000fffffff290 */ /* 0x000fe4000fffe0ff */
[----:B------:R2:W-:Y:S01]  /*5e70*/  @!UP0 UTMALDG.3D [UR8], [UR6], desc[UR20] ;  /* 0x00001408060085b4 */ /* 0x0005e20008011000 */
[----:B------:R2:W-:Y:S01]  /*5e80*/  @!P1 SYNCS.ARRIVE.TRANS64.RED.A0TR RZ, [UR5+0x140], R3 ;  /* 0x00014003ffff99a7 */ /* 0x0005e20008300405 */
[----:B------:R-:W-:Y:S01]  /*5e90*/  SYNCS.ARRIVE.TRANS64.RED.A1T0 RZ, [UR4], RZ ;  /* 0x000000ffffff79a7 */ /* 0x000fe20008100404 */
[----:B------:R-:W-:Y:S05]  /*5ea0*/  BRA.U UP2, `(.L_x_111) ;  /* 0xfffffff102c87547 */ /* 0x000fea000b83ffff */
[----:B------:R-:W-:Y:S01]  /*5eb0*/  UIADD3 UR24, UPT, UPT, UR24, 0x158, URZ ;  /* 0x0000015818187890 */ /* 0x000fe2000fffe0ff */
[----:B--2---:R-:W-:-:S03]  /*5ec0*/  SHF.L.U32 R3, R11, 0x1f, RZ ;  /* 0x0000001f0b037819 */ /* 0x004fc600000006ff */
[----:B------:R-:W-:-:S09]  /*5ed0*/  ULEA UR4, UR25, UR24, 0x3 ;  /* 0x0000001819047291 */ /* 0x000fd2000f8e18ff */
[----:B------:R-:W2:Y:S02]  /*5ee0*/  SYNCS.PHASECHK.TRANS64.TRYWAIT P0, [UR4], R3 ;  /* 0x00000003ff0075a7 */ /* 0x000ea40008001104 */
[----:B--2---:R-:W-:Y:S05]  /*5ef0*/  @!P0 BRA `(.L_x_112) ;  /* 0x0000003c00c08947 */ /* 0x004fea0003800000 */
.L_x_219:
[----:B------:R-:W-:-:S04]  /*5f00*/  UIADD3 UR4, UPT, UPT, UR25, 0x1, URZ ;  /* 0x0000000119047890 */ /* 0x000fc8000fffe0ff */
[----:B------:R-:W-:-:S04]  /*5f10*/  UISETP.NE.AND UP0, UPT, UR4, 0x3, UPT ;  /* 0x000000030400788c */ /* 0x000fc8000bf05270 */
[----:B------:R-:W-:Y:S02]  /*5f20*/  USEL UR6, URZ, 0x1, UP0 ;  /* 0x00000001ff067887 */ /* 0x000fe40008000000 */
[----:B------:R-:W-:-:S04]  /*5f30*/  USEL UR4, UR4, URZ, UP0 ;  /* 0x000000ff04047287 */ /* 0x000fc80008000000 */
[----:B------:R-:W-:Y:S01]  /*5f40*/  ULEA UR5, UR4, UR24, 0x3 ;  /* 0x0000001804057291 */ /* 0x000fe2000f8e18ff */
[----:B------:R-:W-:-:S04]  /*5f50*/  LOP3.LUT R11, R11, UR6, RZ, 0x3c, !PT ;  /* 0x000000060b0b7c12 */ /* 0x000fc8000f8e3cff */
[----:B--2---:R-:W-:-:S04]  /*5f60*/  SHF.L.U32 R3, R11, 0x1f, RZ ;  /* 0x0000001f0b037819 */ /* 0x004fc800000006ff */
[----:B------:R-:W2:Y:S02]  /*5f70*/  SYNCS.PHASECHK.TRANS64.TRYWAIT P0, [UR5], R3 ;  /* 0x00000003ff0075a7 */ /* 0x000ea40008001105 */
[----:B--2---:R-:W-:Y:S05]  /*5f80*/  @!P0 BRA `(.L_x_113) ;  /* 0x0000003c00b48947 */ /* 0x004fea0003800000 */
.L_x_221:
[----:B------:R-:W-:-:S04]  /*5f90*/  UIADD3 UR4, UPT, UPT, UR4, 0x1, URZ ;  /* 0x0000000104047890 */ /* 0x000fc8000fffe0ff */
[----:B------:R-:W-:-:S04]  /*5fa0*/  UISETP.NE.AND UP0, UPT, UR4, 0x3, UPT ;  /* 0x000000030400788c */ /* 0x000fc8000bf05270 */
[----:B------:R-:W-:Y:S02]  /*5fb0*/  USEL UR5, URZ, 0x1, UP0 ;  /* 0x00000001ff057887 */ /* 0x000fe40008000000 */
[----:B------:R-:W-:-:S04]  /*5fc0*/  USEL UR4, UR4, URZ, UP0 ;  /* 0x000000ff04047287 */ /* 0x000fc80008000000 */
[----:B------:R-:W-:Y:S01]  /*5fd0*/  ULEA UR4, UR4, UR24, 0x3 ;  /* 0x0000001804047291 */ /* 0x000fe2000f8e18ff */
[----:B--2---:R-:W-:-:S04]  /*5fe0*/  LOP3.LUT R3, R11, UR5, RZ, 0x3c, !PT ;  /* 0x000000050b037c12 */ /* 0x004fc8000f8e3cff */
[----:B------:R-:W-:Y:S01]  /*5ff0*/  SHF.L.U32 R3, R3, 0x1f, RZ ;  /* 0x0000001f03037819 */ /* 0x000fe200000006ff */
[----:B------:R-:W-:-:S07]  /*6000*/  IMAD.U32 R0, RZ, RZ, UR4 ;  /* 0x00000004ff007e24 */ /* 0x000fce000f8e00ff */
.L_x_114:
[----:B--2---:R2:W3:Y:S02]  /*6010*/  SYNCS.PHASECHK.TRANS64.TRYWAIT P0, [R0+URZ], R3 ;  /* 0x00000003000075a7 */ /* 0x0044e400080011ff */
[----:B---3--:R-:W-:Y:S05]  /*6020*/  @!P0 NANOSLEEP.SYNCS 0x989680 ;  /* 0x009896800000895d */ /* 0x008fea0003900000 */
[----:B------:R-:W3:Y:S02]  /*6030*/  @!P0 SYNCS.PHASECHK.TRANS64 P0, [R0+URZ], R3 ;  /* 0x00000003000085a7 */ /* 0x000ee400080010ff */
[----:B-1-3--:R-:W-:Y:S05]  /*6040*/  @P0 EXIT ;  /* 0x000000000000094d */ /* 0x00afea0003800000 */
[----:B------:R-:W-:Y:S05]  /*6050*/  BRA `(.L_x_114) ;  /* 0xfffffffc00ec7947 */ /* 0x000fea000383ffff */
.L_x_102:
[----:B------:R-:W-:-:S06]  /*6060*/  UISETP.GE.AND UP0, UPT, UR20, 0x4, UPT ;  /* 0x000000041400788c */ /* 0x000fcc000bf06270 */
[----:B------:R-:W-:-:S13]  /*6070*/  PLOP3.LUT P0, PT, PT, PT, UP0, 0x80, 0x8 ;  /* 0x000000000008781c */ /* 0x000fda0003f0f008 */
[----:B-1----:R-:W-:Y:S05]  /*6080*/  @!P0 EXIT ;  /* 0x000000000000894d */ /* 0x002fea0003800000 */
[----:B------:R-:W1:Y:S08]  /*6090*/  S2UR UR4, SR_CgaCtaId ;  /* 0x00000000000479c3 */ /* 0x000e700000008800 */
[----:B------:R-:W-:Y:S01]  /*60a0*/  BAR.SYNC.DEFER_BLOCKING 0x6, 0xa0 ;  /* 0x0182800000007b1d */ /* 0x000fe20000010000 */
[C---:B------:R-:W-:Y:S01]  /*60b0*/  IMAD.SHL.U32 R2, R92.reuse, 0x20, RZ ;  /* 0x000000205c027824 */ /* 0x040fe200078e00ff */
[C---:B------:R-:W-:Y:S01]  /*60c0*/  LOP3.LUT R93, R92.reuse, 0x2, RZ, 0xc0, !PT ;  /* 0x000000025c5d7812 */ /* 0x040fe200078ec0ff */
[C---:B------:R-:W-:Y:S01]  /*60d0*/  IMAD.SHL.U32 R97, R92.reuse, 0x4, RZ ;  /* 0x000000045c617824 */ /* 0x040fe200078e00ff */
[C---:B------:R-:W-:Y:S01]  /*60e0*/  LOP3.LUT R98, R92.reuse, 0x60, RZ, 0xc0, !PT ;  /* 0x000000605c627812 */ /* 0x040fe200078ec0ff */
[----:B------:R-:W-:Y:S01]  /*60f0*/  IMAD.U32 R37, R92, 0x10000, RZ ;  /* 0x000100005c257824 */ /* 0x000fe200078e00ff */
[----:B------:R-:W-:-:S02]  /*6100*/  UMOV UR47, 0x400 ;  /* 0x00000400002f7882 */ /* 0x000fc40000000000 */
[----:B------:R-:W2:Y:S01]  /*6110*/  LDC.64 R78, c[0x0][0x8b0] ;  /* 0x00022c00ff4e7b82 */ /* 0x000ea20000000a00 */
[----:B------:R-:W-:Y:S01]  /*6120*/  LOP3.LUT R4, R2, 0xc0, RZ, 0xc0, !PT ;  /* 0x000000c002047812 */ /* 0x000fe200078ec0ff */
[----:B------:R-:W-:Y:S01]  /*6130*/  HFMA2 R36, -RZ, RZ, 0, 0 ;  /* 0x00000000ff247431 */ /* 0x000fe200000001ff */
[----:B------:R-:W-:Y:S02]  /*6140*/  LOP3.LUT R92, R92, 0x4, RZ, 0xc0, !PT ;  /* 0x000000045c5c7812 */ /* 0x000fe400078ec0ff */
[----:B------:R-:W-:Y:S02]  /*6150*/  CS2R R94, SRZ ;  /* 0x00000000005e7805 */ /* 0x000fe4000001ff00 */
[----:B------:R-:W-:Y:S01]  /*6160*/  LOP3.LUT R97, R4, 0x18, R97, 0xf8, !PT ;  /* 0x0000001804617812 */ /* 0x000fe200078ef861 */
[----:B------:R-:W-:Y:S01]  /*6170*/  IMAD.MOV.U32 R91, RZ, RZ, RZ ;  /* 0x000000ffff5b7224 */ /* 0x000fe200078e00ff */
[----:B------:R-:W-:Y:S01]  /*6180*/  LOP3.LUT R37, R37, 0x600000, RZ, 0xc0, !PT ;  /* 0x0060000025257812 */ /* 0x000fe200078ec0ff */
[----:B------:R-:W3:Y:S01]  /*6190*/  LDC.64 R76, c[0x0][0x8a8] ;  /* 0x00022a00ff4c7b82 */ /* 0x000ee20000000a00 */
[C---:B------:R-:W-:Y:S01]  /*61a0*/  IADD3 R96, PT, PT, -R92.reuse, 0x2, RZ ;  /* 0x000000025c607810 */ /* 0x040fe20007ffe1ff */
[----:B------:R-:W-:Y:S01]  /*61b0*/  IMAD.MOV R93, RZ, RZ, -R93 ;  /* 0x000000ffff5d7224 */ /* 0x000fe200078e0a5d */
[----:B------:R-:W-:Y:S01]  /*61c0*/  LOP3.LUT R97, R97, 0xf20, R2, 0xf8, !PT ;  /* 0x00000f2061617812 */ /* 0x000fe200078ef802 */
[----:B------:R-:W4:Y:S01]  /*61d0*/  LDCU UR62, c[0x0][0x370] ;  /* 0x00006e00ff3e77ac */ /* 0x000f220008000800 */
[----:B------:R-:W-:Y:S01]  /*61e0*/  IADD3 R92, PT, PT, -R92, RZ, RZ ;  /* 0x000000ff5c5c7210 */ /* 0x000fe20007ffe1ff */
[----:B------:R-:W-:Y:S01]  /*61f0*/  IMAD.SHL.U32 R96, R96, 0x10, RZ ;  /* 0x0000001060607824 */ /* 0x000fe200078e00ff */
[----:B-1----:R-:W-:Y:S01]  /*6200*/  ULEA UR47, UR4, UR47, 0x18 ;  /* 0x0000002f042f7291 */ /* 0x002fe2000f8ec0ff */
[----:B------:R-:W1:Y:S01]  /*6210*/  LDCU.64 UR4, c[0x0][0x890] ;  /* 0x00011200ff0477ac */ /* 0x000e620008000a00 */
[----:B------:R-:W-:Y:S01]  /*6220*/  UMOV UR54, 0x1 ;  /* 0x0000000100367882 */ /* 0x000fe20000000000 */
[----:B------:R-:W-:Y:S01]  /*6230*/  UMOV UR46, URZ ;  /* 0x000000ff002e7c82 */ /* 0x000fe20008000000 */
[----:B------:R-:W2:Y:S05]  /*6240*/  LDCU UR43, c[0x0][0xb0c] ;  /* 0x00016180ff2b77ac */ /* 0x000eaa0008000800 */
[----:B------:R-:W4:Y:S01]  /*6250*/  LDS R0, [UR47+0x230] ;  /* 0x0002302fff007984 */ /* 0x000f220008000800 */
[----:B------:R-:W2:Y:S01]  /*6260*/  LDCU UR39, c[0x0][0xb30] ;  /* 0x00016600ff2777ac */ /* 0x000ea20008000800 */
[----:B------:R-:W2:Y:S01]  /*6270*/  LDCU.64 UR60, c[0x0][0x888] ;  /* 0x00011100ff3c77ac */ /* 0x000ea20008000a00 */
[----:B-1----:R-:W-:Y:S01]  /*6280*/  IMAD.U32 R100, RZ, RZ, UR4 ;  /* 0x00000004ff647e24 */ /* 0x002fe2000f8e00ff */
[----:B------:R-:W-:Y:S01]  /*6290*/  UIADD3 UR4, UPT, UPT, UR47, 0x400, URZ ;  /* 0x000004002f047890 */ /* 0x000fe2000fffe0ff */
[----:B------:R-:W-:Y:S01]  /*62a0*/  IMAD.U32 R99, RZ, RZ, UR5 ;  /* 0x00000005ff637e24 */ /* 0x000fe2000f8e00ff */
[----:B------:R-:W1:Y:S04]  /*62b0*/  LDCU.64 UR40, c[0x0][0xb28] ;  /* 0x00016500ff2877ac */ /* 0x000e680008000a00 */
[----:B------:R-:W-:Y:S01]  /*62c0*/  LEA R97, R97, UR4, 0x1 ;  /* 0x0000000461617c11 */ /* 0x000fe2000f8e08ff */
[----:B------:R-:W1:Y:S01]  /*62d0*/  LDCU.128 UR56, c[0x0][0xb10] ;  /* 0x00016200ff3877ac */ /* 0x000e620008000c00 */
[----:B------:R-:W1:Y:S01]  /*62e0*/  LDCU UR55, c[0x0][0x374] ;  /* 0x00006e80ff3777ac */ /* 0x000e620008000800 */
[----:B------:R-:W-:Y:S01]  /*62f0*/  UMOV UR53, URZ ;  /* 0x000000ff00357c82 */ /* 0x000fe20008000000 */
[----:B------:R-:W-:Y:S01]  /*6300*/  UMOV UR52, URZ ;  /* 0x000000ff00347c82 */ /* 0x000fe20008000000 */
[----:B----4-:R-:W-:-:S02]  /*6310*/  IMAD.IADD R37, R0, 0x1, R37 ;  /* 0x0000000100257824 */ /* 0x010fc400078e0225 */
[----:B-123--:R-:W-:-:S07]  /*6320*/  IMAD.U32 R0, RZ, RZ, UR4 ;  /* 0x00000004ff007e24 */ /* 0x00efce000f8e00ff */
.L_x_145:
[C---:B------:R-:W-:Y:S02]  /*6330*/  LEA R3, R91.reuse, UR47, 0x3 ;  /* 0x0000002f5b037c11 */ /* 0x040fe4000f8e18ff */
[----:B------:R-:W-:Y:S02]  /*6340*/  SHF.L.U32 R0, R94, 0x1f, RZ ;  /* 0x0000001f5e007819 */ /* 0x000fe400000006ff */
[----:B------:R-:W-:Y:S02]  /*6350*/  LEA R5, R91, UR47, 0x4 ;  /* 0x0000002f5b057c11 */ /* 0x000fe4000f8e20ff */
[----:B-1----:R-:W1:Y:S02]  /*6360*/  SYNCS.PHASECHK.TRANS64.TRYWAIT P0, [R3+URZ+0x180], R0 ;  /* 0x00018000030075a7 */ /* 0x002e6400080011ff */
[----:B-1----:R-:W-:Y:S05]  /*6370*/  @!P0 BRA `(.L_x_115) ;  /* 0x0000003800d08947 */ /* 0x002fea0003800000 */
.L_x_222:
[----:B------:R-:W2:Y:S01]  /*6380*/  LDS.128 R4, [R5+0x210] ;  /* 0x0002100005047984 */ /* 0x000ea20000000c00 */
        /* <DEDUP_REMOVED lines=10> */
[----:B------:R-:W-:Y:S01]  /*6430*/  PLOP3.LUT P0, PT, PT, PT, UP1, 0x80, 0x8 ;  /* 0x000000000008781c */ /* 0x000fe20003f0f018 */
[----:B------:R-:W-:Y:S06]  /*6440*/  UP2UR UR4, UPR, URZ, 0x2 ;  /* 0x00000002ff047883 */ /* 0x000fec0008000000 */
[----:B------:R-:W-:Y:S06]  /*6450*/  IMAD.U32 R101, RZ, RZ, UR4 ;  /* 0x00000004ff657e24 */ /* 0x000fec000f8e00ff */
[----:B-1----:R-:W-:Y:S02]  /*6460*/  @P0 SHF.R.U32.HI R0, RZ, 0x10, R5 ;  /* 0x00000010ff000819 */ /* 0x002fe40000011605 */
        /* <DEDUP_REMOVED lines=12> */
[----:B------:R-:W2:Y:S01]  /*6530*/  LDCU UR12, c[0x0][0xb20] ;  /* 0x00016400ff0c77ac */ /* 0x000ea20008000800 */
[----:B------:R-:W-:Y:S02]  /*6540*/  UIMAD.WIDE.U32 UR4, UR55, UR59, URZ ;  /* 0x0000003b370472a5 */ /* 0x000fe4000f8e00ff */
[----:B------:R-:W-:Y:S02]  /*6550*/  UIMAD.WIDE.U32 UR6, UR62, UR56, URZ ;  /* 0x000000383e0672a5 */ /* 0x000fe4000f8e00ff */
[----:B------:R-:W-:Y:S02]  /*6560*/  UISETP.NE.AND UP0, UPT, UR58, 0x1, UPT ;  /* 0x000000013a00788c */ /* 0x000fe4000bf05270 */
[----:B------:R-:W-:Y:S02]  /*6570*/  UIMAD.WIDE.U32 UR8, UR37, UR59, URZ ;  /* 0x0000003b250872a5 */ /* 0x000fe4000f8e00ff */
[----:B------:R-:W-:Y:S02]  /*6580*/  UIMAD.WIDE.U32 UR10, UR38, UR56, URZ ;  /* 0x00000038260a72a5 */ /* 0x000fe4000f8e00ff */
[----:B------:R-:W-:Y:S02]  /*6590*/  UISETP.NE.AND UP1, UPT, UR43, 0x1, UPT ;  /* 0x000000012b00788c */ /* 0x000fe4000bf25270 */
[----:B------:R-:W-:Y:S01]  /*65a0*/  UISETP.NE.AND UP2, UPT, UR42, 0x1, UPT ;  /* 0x000000012a00788c */ /* 0x000fe2000bf45270 */
[----:B------:R-:W-:Y:S02]  /*65b0*/  UMOV UR4, UR5 ;  /* 0x0000000500047c82 */ /* 0x000fe40008000000 */
[----:B--2---:R-:W-:Y:S03]  /*65c0*/  USHF.R.U32.HI UR5, URZ, UR12, UR4 ;  /* 0x0000000cff057299 */ /* 0x004fe60008011604 */
[----:B------:R-:W-:Y:S02]  /*65d0*/  UMOV UR4, UR7 ;  /* 0x0000000700047c82 */ /* 0x000fe40008000000 */
[----:B------:R-:W-:Y:S02]  /*65e0*/  USHF.R.U32.HI UR7, URZ, UR57, UR4 ;  /* 0x00000039ff077299 */ /* 0x000fe40008011604 */
[----:B------:R-:W-:Y:S02]  /*65f0*/  USEL UR4, UR55, UR5, !UP0 ;  /* 0x0000000537047287 */ /* 0x000fe4000c000000 */
[----:B------:R-:W-:Y:S01]  /*6600*/  USEL UR7, UR62, UR7, !UP1 ;  /* 0x000000073e077287 */ /* 0x000fe2000c800000 */
[----:B------:R-:W-:Y:S01]  /*6610*/  UMOV UR5, UR9 ;  /* 0x0000000900057c82 */ /* 0x000fe20008000000 */
[----:B------:R-:W-:Y:S02]  /*6620*/  UIMAD.WIDE.U32 UR8, UR4, UR40, URZ ;  /* 0x00000028040872a5 */ /* 0x000fe4000f8e00ff */
[----:B------:R-:W-:Y:S03]  /*6630*/  USHF.R.U32.HI UR6, URZ, UR12, UR5 ;  /* 0x0000000cff067299 */ /* 0x000fe60008011605 */
[----:B------:R-:W-:Y:S01]  /*6640*/  UMOV UR5, UR11 ;  /* 0x0000000b00057c82 */ /* 0x000fe20008000000 */
[----:B------:R-:W-:Y:S02]  /*6650*/  UIMAD.WIDE.U32 UR10, UR7, UR40, URZ ;  /* 0x00000028070a72a5 */ /* 0x000fe4000f8e00ff */
[----:B------:R-:W-:Y:S02]  /*6660*/  USHF.R.U32.HI UR12, URZ, UR57, UR5 ;  /* 0x00000039ff0c7299 */ /* 0x000fe40008011605 */
[----:B------:R-:W-:Y:S01]  /*6670*/  USEL UR6, UR37, UR6, !UP0 ;  /* 0x0000000625067287 */ /* 0x000fe2000c000000 */
[----:B------:R-:W-:Y:S02]  /*6680*/  UMOV UR5, UR9 ;  /* 0x0000000900057c82 */ /* 0x000fe40008000000 */
[----:B------:R-:W-:Y:S01]  /*6690*/  UMOV UR10, UR11 ;  /* 0x0000000b000a7c82 */ /* 0x000fe20008000000 */
[----:B------:R-:W-:Y:S02]  /*66a0*/  @UP2 USHF.R.U32.HI UR4, URZ, UR41, UR5 ;  /* 0x00000029ff042299 */ /* 0x000fe40008011605 */
[----:B------:R-:W-:Y:S02]  /*66b0*/  @UP2 USHF.R.U32.HI UR7, URZ, UR41, UR10 ;  /* 0x00000029ff072299 */ /* 0x000fe4000801160a */
[----:B------:R-:W-:Y:S02]  /*66c0*/  UIMAD UR4, UR42, UR4, URZ ;  /* 0x000000042a0472a4 */ /* 0x000fe4000f8e02ff */
[----:B------:R-:W-:Y:S02]  /*66d0*/  UIMAD.WIDE.U32 UR10, UR6, UR40, URZ ;  /* 0x00000028060a72a5 */ /* 0x000fe4000f8e00ff */
[----:B------:R-:W-:Y:S02]  /*66e0*/  USEL UR5, UR38, UR12, !UP1 ;  /* 0x0000000c26057287 */ /* 0x000fe4000c800000 */
[----:B------:R-:W-:Y:S02]  /*66f0*/  UIMAD UR8, UR42, UR7, URZ ;  /* 0x000000072a0872a4 */ /* 0x000fe4000f8e02ff */
[----:B------:R-:W-:Y:S03]  /*6700*/  UISETP.GE.AND UP0, UPT, UR6, UR4, UPT ;  /* 0x000000040600728c */ /* 0x000fe6000bf06270 */
[----:B------:R-:W-:Y:S01]  /*6710*/  UMOV UR4, UR11 ;  /* 0x0000000b00047c82 */ /* 0x000fe20008000000 */
[----:B------:R-:W-:Y:S02]  /*6720*/  UISETP.GE.OR UP0, UPT, UR5, UR8, UP0 ;  /* 0x000000080500728c */ /* 0x000fe40008706670 */
[----:B------:R-:W-:Y:S02]  /*6730*/  USHF.R.U32.HI UR4, URZ, UR41, UR4 ;  /* 0x00000029ff047299 */ /* 0x000fe40008011604 */
[----:B------:R-:W-:Y:S02]  /*6740*/  UIMAD.WIDE.U32 UR8, UR5, UR40, URZ ;  /* 0x00000028050872a5 */ /* 0x000fe4000f8e00ff */
[----:B------:R-:W-:Y:S02]  /*6750*/  USEL UR11, UR6, UR4, !UP2 ;  /* 0x00000004060b7287 */ /* 0x000fe4000d000000 */
[----:B------:R-:W-:Y:S02]  /*6760*/  UIADD3 UR8, UPT, UPT, -UR5, URZ, URZ ;  /* 0x000000ff05087290 */ /* 0x000fe4000fffe1ff */
[----:B------:R-:W-:Y:S01]  /*6770*/  UIADD3 UR10, UPT, UPT, -UR11, URZ, URZ ;  /* 0x000000ff0b0a7290 */ /* 0x000fe2000fffe1ff */
[----:B------:R-:W-:Y:S01]  /*6780*/  @!UP0 UMOV UR4, UR9 ;  /* 0x0000000900048c82 */ /* 0x000fe20008000000 */
[----:B------:R-:W-:Y:S02]  /*6790*/  UIADD3 UR9, UPT, UPT, -UR6, URZ, URZ ;  /* 0x000000ff06097290 */ /* 0x000fe4000fffe1ff */
[----:B------:R-:W-:Y:S02]  /*67a0*/  @!UP0 USHF.R.U32.HI UR4, URZ, UR41, UR4 ;  /* 0x00000029ff048299 */ /* 0x000fe40008011604 */
[----:B------:R-:W-:Y:S02]  /*67b0*/  UIMAD UR10, UR42, UR10, UR6 ;  /* 0x0000000a2a0a72a4 */ /* 0x000fe4000f8e0206 */
[----:B------:R-:W-:Y:S04]  /*67c0*/  @!UP0 USEL UR4, UR5, UR4, !UP2 ;  /* 0x0000000405048287 */ /* 0x000fe8000d000000 */
[----:B------:R-:W-:Y:S02]  /*67d0*/  @!UP0 UIMAD UR10, UR7, UR10, UR4 ;  /* 0x0000000a070a82a4 */ /* 0x000fe4000f8e0204 */
[----:B------:R-:W-:Y:S02]  /*67e0*/  @!UP0 UIADD3 UR11, UPT, UPT, UR11, -UR4, URZ ;  /* 0x800000040b0b8290 */ /* 0x000fe4000fffe0ff */
[----:B------:R-:W-:Y:S02]  /*67f0*/  UIMAD UR7, UR43, UR8, UR38 ;  /* 0x000000082b0772a4 */ /* 0x000fe4000f8e0226 */
[----:B------:R-:W-:Y:S02]  /*6800*/  @!UP0 UIMAD UR6, UR11, UR42, UR5 ;  /* 0x0000002a0b0682a4 */ /* 0x000fe4000f8e0205 */
[----:B------:R-:W-:Y:S01]  /*6810*/  UIMAD UR4, UR58, UR9, UR37 ;  /* 0x000000093a0472a4 */ /* 0x000fe2000f8e0225 */
[----:B------:R-:W-:Y:S02]  /*6820*/  @!UP0 UMOV UR5, UR10 ;  /* 0x0000000a00058c82 */ /* 0x000fe40008000000 */
[----:B------:R-:W-:Y:S02]  /*6830*/  UIMAD UR38, UR5, UR43, UR7 ;  /* 0x0000002b052672a4 */ /* 0x000fe4000f8e0207 */
[----:B------:R-:W-:Y:S11]  /*6840*/  UIMAD UR37, UR6, UR58, UR4 ;  /* 0x0000003a062572a4 */ /* 0x000ff6000f8e0204 */
[----:B------:R-:W-:Y:S01]  /*6850*/  @!UPT UIADD3 URZ, UPT, UPT, URZ, URZ, URZ ;  /* 0x000000fffffff290 */ /* 0x000fe2000fffe0ff */
.L_x_116:
[----:B------:R-:W-:Y:S01]  /*6860*/  UISETP.NE.AND UP0, UPT, UR39, 0x1, UPT ;  /* 0x000000012700788c */ /* 0x000fe2000bf05270 */
[----:B------:R-:W-:Y:S01]  /*6870*/  IADD3 R91, PT, PT, R91, 0x1, RZ ;  /* 0x000000015b5b7810 */ /* 0x000fe20007ffe0ff */
[----:B------:R-:W-:Y:S02]  /*6880*/  UIADD3 UR11, UPT, UPT, UR47, 0x400, URZ ;  /* 0x000004002f0b7890 */ /* 0x000fe4000fffe0ff */
[----:B------:R-:W-:Y:S02]  /*6890*/  USHF.L.U32 UR50, UR32, 0x7, URZ ;  /* 0x0000000720327899 */ /* 0x000fe400080006ff */
[----:B------:R-:W-:Y:S05]  /*68a0*/  USHF.L.U32 UR49, UR33, 0x6, URZ ;  /* 0x0000000621317899 */ /* 0x000fea00080006ff */
[----:B------:R-:W2:Y:S01]  /*68b0*/  @!UP0 LDCU.128 UR12, c[0x0][0xb10] ;  /* 0x00016200ff0c87ac */ /* 0x000ea20008000c00 */
[----:B------:R-:W3:Y:S01]  /*68c0*/  @!UP0 LDCU UR5, c[0x0][0xb0c] ;  /* 0x00016180ff0587ac */ /* 0x000ee20008000800 */
[----:B------:R-:W4:Y:S01]  /*68d0*/  @!UP0 LDCU UR10, c[0x0][0xb20] ;  /* 0x00016400ff0a87ac */ /* 0x000f220008000800 */
[----:B--2---:R-:W-:Y:S02]  /*68e0*/  UIMAD.WIDE.U32 UR8, UR38, UR12, URZ ;  /* 0x0000000c260872a5 */ /* 0x004fe4000f8e00ff */
[----:B------:R-:W-:Y:S02]  /*68f0*/  UIMAD.WIDE.U32 UR6, UR37, UR15, URZ ;  /* 0x0000000f250672a5 */ /* 0x000fe4000f8e00ff */
[----:B------:R-:W-:Y:S03]  /*6900*/  @!UP0 UISETP.NE.AND UP1, UPT, UR14, 0x1, UPT ;  /* 0x000000010e00888c */ /* 0x000fe6000bf25270 */
[----:B------:R-:W-:Y:S01]  /*6910*/  @!UP0 UMOV UR4, UR9 ;  /* 0x0000000900048c82 */ /* 0x000fe20008000000 */
[----:B---3--:R-:W-:Y:S02]  /*6920*/  @!UP0 UISETP.NE.AND UP2, UPT, UR5, 0x1, UPT ;  /* 0x000000010500888c */ /* 0x008fe4000bf45270 */
[----:B------:R-:W-:Y:S01]  /*6930*/  @!UP0 USHF.R.U32.HI UR4, URZ, UR13, UR4 ;  /* 0x0000000dff048299 */ /* 0x000fe20008011604 */
[----:B------:R-:W-:Y:S02]  /*6940*/  @!UP0 UMOV UR6, UR7 ;  /* 0x0000000700068c82 */ /* 0x000fe40008000000 */
[----:B----4-:R-:W-:Y:S02]  /*6950*/  @!UP0 USHF.R.U32.HI UR6, URZ, UR10, UR6 ;  /* 0x0000000aff068299 */ /* 0x010fe40008011606 */
[----:B------:R-:W-:Y:S02]  /*6960*/  @!UP0 USEL UR7, UR38, UR4, !UP2 ;  /* 0x0000000426078287 */ /* 0x000fe4000d000000 */
[----:B------:R-:W-:Y:S04]  /*6970*/  @!UP0 USEL UR6, UR37, UR6, !UP1 ;  /* 0x0000000625068287 */ /* 0x000fe8000c800000 */
[----:B------:R-:W-:Y:S02]  /*6980*/  @!UP0 UIADD3 UR4, UPT, UPT, -UR7, UR6, URZ ;  /* 0x0000000607048290 */ /* 0x000fe4000fffe1ff */
[----:B------:R-:W-:Y:S02]  /*6990*/  @!UP0 UIADD3 UR6, UPT, UPT, UR7, -UR6, URZ ;  /* 0x8000000607068290 */ /* 0x000fe4000fffe0ff */
[----:B------:R-:W-:Y:S02]  /*69a0*/  @!UP0 UIMAD UR38, UR4, UR5, UR38 ;  /* 0x00000005042682a4 */ /* 0x000fe4000f8e0226 */
[----:B------:R-:W-:Y:S02]  /*69b0*/  @!UP0 UIMAD UR37, UR6, UR14, UR37 ;  /* 0x0000000e062582a4 */ /* 0x000fe4000f8e0225 */
[----:B------:R-:W-:Y:S09]  /*69c0*/  ULOP3.LUT UP0, URZ, UR11, 0x1b0, URZ, 0xc0, !UPT ;  /* 0x000001b00bff7892 */ /* 0x000ff2000f80c0ff */
[----:B------:R-:W-:Y:S05]  /*69d0*/  BRA.U !UP0, `(.L_x_117) ;  /* 0x00000001087c7547 */ /* 0x000fea000b800000 */
[----:B------:R-:W2:Y:S01]  /*69e0*/  LDCU.64 UR8, c[0x4][0x80] ;  /* 0x01001000ff0877ac */ /* 0x000ea20008000a00 */
[----:B------:R-:W-:Y:S01]  /*69f0*/  MOV R2, 0x0 ;  /* 0x0000000000027802 */ /* 0x000fe20000000f00 */
[----:B------:R-:W-:Y:S02]  /*6a00*/  HFMA2 R12, -RZ, RZ, 0, 5.9604644775390625e-08 ;  /* 0x00000001ff0c7431 */ /* 0x000fe400000001ff */
[----:B------:R-:W-:Y:S01]  /*6a10*/  IMAD.MOV.U32 R8, RZ, RZ, 0x70 ;  /* 0x00000070ff087424 */ /* 0x000fe200078e00ff */
[----:B------:R3:W4:Y:S01]  /*6a20*/  LDC.64 R14, c[0x4][R2] ;  /* 0x01000000020e7b82 */ /* 0x0007220000000a00 */
[----:B------:R-:W1:Y:S01]  /*6a30*/  LDCU.64 UR6, c[0x4][0x88] ;  /* 0x01001100ff0677ac */ /* 0x000e620008000a00 */
[----:B------:R-:W-:Y:S01]  /*6a40*/  IMAD.MOV.U32 R13, RZ, RZ, RZ ;  /* 0x000000ffff0d7224 */ /* 0x000fe200078e00ff */
[----:B------:R-:W1:Y:S01]  /*6a50*/  LDCU.64 UR4, c[0x4][0x8] ;  /* 0x01000100ff0477ac */ /* 0x000e620008000a00 */
[----:B--2---:R-:W-:Y:S01]  /*6a60*/  MOV R5, UR9 ;  /* 0x0000000900057c02 */ /* 0x004fe20008000f00 */
[----:B------:R-:W-:Y:S01]  /*6a70*/  IMAD.U32 R4, RZ, RZ, UR8 ;  /* 0x00000008ff047e24 */ /* 0x000fe2000f8e00ff */
[----:B-1----:R-:W-:Y:S01]  /*6a80*/  MOV R7, UR7 ;  /* 0x0000000700077c02 */ /* 0x002fe20008000f00 */
[----:B------:R-:W-:Y:S01]  /*6a90*/  IMAD.U32 R6, RZ, RZ, UR6 ;  /* 0x00000006ff067e24 */ /* 0x000fe2000f8e00ff */
[----:B------:R-:W-:Y:S01]  /*6aa0*/  MOV R11, UR5 ;  /* 0x00000005000b7c02 */ /* 0x000fe20008000f00 */
[----:B------:R-:W-:Y:S02]  /*6ab0*/  IMAD.U32 R10, RZ, RZ, UR4 ;  /* 0x00000004ff0a7e24 */ /* 0x000fe4000f8e00ff */
[----:B------:R-:W-:Y:S07]  /*6ac0*/  LEPC R20, `(.L_x_118) ;  /* 0x000000001014794e */ /* 0x000fee0000000000 */
[----:B---345:R-:W-:Y:S05]  /*6ad0*/  CALL.ABS.NOINC R14 ;  /* 0x000000000e007343 */ /* 0x038fea0003c00000 */
.L_x_118:
[----:B------:R-:W1:Y:S01]  /*6ae0*/  LDCU.64 UR8, c[0x4][0x80] ;  /* 0x01001000ff0877ac */ /* 0x000e620008000a00 */
[----:B------:R-:W2:Y:S01]  /*6af0*/  LDC.64 R2, c[0x4][R2] ;  /* 0x0100000002027b82 */ /* 0x000ea20000000a00 */
[----:B------:R-:W-:Y:S02]  /*6b00*/  HFMA2 R12, -RZ, RZ, 0, 5.9604644775390625e-08 ;  /* 0x00000001ff0c7431 */ /* 0x000fe400000001ff */
[----:B------:R-:W-:Y:S02]  /*6b10*/  IMAD.MOV.U32 R8, RZ, RZ, 0x70 ;  /* 0x00000070ff087424 */ /* 0x000fe400078e00ff */
[----:B------:R-:W-:Y:S01]  /*6b20*/  IMAD.MOV.U32 R13, RZ, RZ, RZ ;  /* 0x000000ffff0d7224 */ /* 0x000fe200078e00ff */
[----:B------:R-:W3:Y:S01]  /*6b30*/  LDCU.64 UR6, c[0x4][0x88] ;  /* 0x01001100ff0677ac */ /* 0x000ee20008000a00 */
[----:B------:R-:W4:Y:S01]  /*6b40*/  LDCU.64 UR4, c[0x4][0x8] ;  /* 0x01000100ff0477ac */ /* 0x000f220008000a00 */
[----:B-1----:R-:W-:Y:S02]  /*6b50*/  MOV R4, UR8 ;  /* 0x0000000800047c02 */ /* 0x002fe40008000f00 */
[----:B------:R-:W-:Y:S02]  /*6b60*/  MOV R5, UR9 ;  /* 0x0000000900057c02 */ /* 0x000fe40008000f00 */
[----:B---3--:R-:W-:Y:S01]  /*6b70*/  MOV R7, UR7 ;  /* 0x0000000700077c02 */ /* 0x008fe20008000f00 */
[----:B------:R-:W-:Y:S01]  /*6b80*/  IMAD.U32 R6, RZ, RZ, UR6 ;  /* 0x00000006ff067e24 */ /* 0x000fe2000f8e00ff */
[----:B----4-:R-:W-:Y:S01]  /*6b90*/  MOV R11, UR5 ;  /* 0x00000005000b7c02 */ /* 0x010fe20008000f00 */
[----:B------:R-:W-:Y:S02]  /*6ba0*/  IMAD.U32 R10, RZ, RZ, UR4 ;  /* 0x00000004ff0a7e24 */ /* 0x000fe4000f8e00ff */
[----:B------:R-:W-:Y:S07]  /*6bb0*/  LEPC R20, `(.L_x_117) ;  /* 0x000000001014794e */ /* 0x000fee0000000000 */
[----:B--2---:R-:W-:Y:S05]  /*6bc0*/  CALL.ABS.NOINC R2 ;  /* 0x0000000002007343 */ /* 0x004fea0003c00000 */
.L_x_117:
[----:B------:R-:W-:Y:S02]  /*6bd0*/  R2UR UR6, R88 ;  /* 0x00000000580672ca */ /* 0x000fe400000e0000 */
[----:B------:R-:W-:Y:S02]  /*6be0*/  R2UR UR5, R100 ;  /* 0x00000000640572ca */ /* 0x000fe400000e0000 */
[----:B------:R-:W-:Y:S02]  /*6bf0*/  R2UR UR4, R99 ;  /* 0x00000000630472ca */ /* 0x000fe400000e0000 */
[----:B------:R-:W-:Y:S02]  /*6c00*/  ISETP.NE.U32.AND P4, PT, R78, RZ, PT ;  /* 0x000000ff4e00720c */ /* 0x000fe40003f85070 */
[----:B------:R-:W-:Y:S02]  /*6c10*/  ISETP.NE.U32.AND P2, PT, RZ, UR60, PT ;  /* 0x0000003cff007c0c */ /* 0x000fe4000bf45070 */
[----:B------:R-:W-:Y:S02]  /*6c20*/  ISETP.NE.AND.EX P4, PT, R79, RZ, PT, P4 ;  /* 0x000000ff4f00720c */ /* 0x000fe40003f85340 */
[----:B------:R-:W-:Y:S01]  /*6c30*/  ISETP.NE.AND.EX P2, PT, RZ, UR61, PT, P2 ;  /* 0x0000003dff007c0c */ /* 0x000fe2000bf45320 */
[----:B------:R-:W-:Y:S02]  /*6c40*/  UISETP.NE.AND UP2, UPT, UR6, URZ, UPT ;  /* 0x000000ff0600728c */ /* 0x000fe4000bf45270 */
[----:B------:R-:W-:Y:S04]  /*6c50*/  UISETP.NE.U32.AND UP0, UPT, UR5, URZ, UPT ;  /* 0x000000ff0500728c */ /* 0x000fe8000bf05070 */
[----:B------:R-:W-:Y:S01]  /*6c60*/  UISETP.NE.AND.EX UP1, UPT, UR4, URZ, UPT, UP0 ;  /* 0x000000ff0400728c */ /* 0x000fe2000bf25300 */
[----:B------:R-:W-:Y:S01]  /*6c70*/  PLOP3.LUT P1, PT, PT, PT, UP2, 0x80, 0x8 ;  /* 0x000000000008781c */ /* 0x000fe20003f2f028 */
[----:B------:R-:W-:Y:S03]  /*6c80*/  UPLOP3.LUT UP0, UPT, UPT, UPT, UPT, 0x40, 0x4 ;  /* 0x000000000004789c */ /* 0x000fe60003f0e870 */
[----:B------:R-:W-:Y:S06]  /*6c90*/  @UP2 UPLOP3.LUT UP0, UPT, UPT, UPT, UP1, 0x80, 0x8 ;  /* 0x000000000008289c */ /* 0x000fec0003f0f010 */
[----:B------:R-:W-:Y:S01]  /*6ca0*/  PLOP3.LUT P0, PT, PT, PT, UP0, 0x80, 0x8 ;  /* 0x000000000008781c */ /* 0x000fe20003f0f008 */
[----:B------:R-:W-:Y:S01]  /*6cb0*/  @!UPT UIADD3 URZ, UPT, UPT, URZ, URZ, URZ ;  /* 0x000000fffffff290 */ /* 0x000fe2000fffe0ff */
[----:B------:R-:W-:Y:S11]  /*6cc0*/  BRA.U !UP1, `(.L_x_119) ;  /* 0x0000000109407547 */ /* 0x000ff6000b800000 */
[----:B------:R-:W-:Y:S01]  /*6cd0*/  UISETP.NE.U32.AND UP0, UPT, UR60, URZ, UPT ;  /* 0x000000ff3c00728c */ /* 0x000fe2000bf05070 */
[----:B------:R-:W-:Y:S01]  /*6ce0*/  R2UR UR6, R100 ;  /* 0x00000000640672ca */ /* 0x000fe200000e0000 */
[----:B------:R-:W2:Y:S01]  /*6cf0*/  LDCU.64 UR8, c[0x0][0x358] ;  /* 0x00006b00ff0877ac */ /* 0x000ea20008000a00 */
[----:B------:R-:W-:Y:S02]  /*6d00*/  HFMA2 R84, -RZ, RZ, 0, 5.9604644775390625e-08 ;  /* 0x00000001ff547431 */ /* 0x000fe400000001ff */
[----:B-1----:R-:W-:Y:S01]  /*6d10*/  IMAD.MOV.U32 R0, RZ, RZ, 0x1 ;  /* 0x00000001ff007424 */ /* 0x002fe200078e00ff */
[----:B------:R-:W-:Y:S06]  /*6d20*/  UISETP.NE.AND.EX UP0, UPT, UR61, URZ, UPT, UP0 ;  /* 0x000000ff3d00728c */ /* 0x000fec000bf05300 */
[----:B------:R-:W-:Y:S05]  /*6d30*/  PLOP3.LUT P3, PT, PT, PT, UP0, 0x80, 0x8 ;  /* 0x000000000008781c */ /* 0x000fea0003f6f008 */
[----:B------:R-:W1:Y:S01]  /*6d40*/  @UP0 LDCU.64 UR4, c[0x0][0x888] ;  /* 0x00011100ff0407ac */ /* 0x000e620008000a00 */
[----:B------:R-:W-:Y:S07]  /*6d50*/  @UP0 UIMAD UR6, UR36, UR6, URZ ;  /* 0x00000006240602a4 */ /* 0x000fee000f8e02ff */
[----:B------:R-:W-:Y:S01]  /*6d60*/  @!P3 PRMT R84, R0, 0x7610, R84 ;  /* 0x000076100054b816 */ /* 0x000fe20000000054 */
[----:B-1----:R-:W-:Y:S06]  /*6d70*/  @UP0 UIMAD.WIDE UR4, UR6, 0x4, UR4 ;  /* 0x00000004060408a5 */ /* 0x002fec000f8e0204 */
[----:B------:R-:W-:Y:S02]  /*6d80*/  IMAD.U32 R2, RZ, RZ, UR4 ;  /* 0x00000004ff027e24 */ /* 0x000fe4000f8e00ff */
[----:B------:R-:W-:Y:S03]  /*6d90*/  IMAD.U32 R3, RZ, RZ, UR5 ;  /* 0x00000005ff037e24 */ /* 0x000fe6000f8e00ff */
[----:B------:R-:W1:Y:S02]  /*6da0*/  @!UP0 LDCU UR4, c[0x0][0x880] ;  /* 0x00011000ff0487ac */ /* 0x000e640008000800 */
[----:B--2--5:R2:W5:Y:S02]  /*6db0*/  @P3 LDG.E R41, desc[UR8][R2.64] ;  /* 0x0000000802293981 */ /* 0x024564000c1e1900 */
[----:B-12---:R-:W-:Y:S02]  /*6dc0*/  @!P3 MOV R41, UR4 ;  /* 0x000000040029bc02 */ /* 0x006fe40008000f00 */
.L_x_119:
[----:B------:R-:W-:Y:S05]  /*6dd0*/  @!P4 BRA `(.L_x_120) ;  /* 0x000000000024c947 */ /* 0x000fea0003800000 */
[----:B------:R-:W-:Y:S01]  /*6de0*/  ISETP.NE.U32.AND P3, PT, R76, RZ, PT ;  /* 0x000000ff4c00720c */ /* 0x000fe20003f65070 */
[----:B------:R-:W2:Y:S03]  /*6df0*/  LDCU.64 UR4, c[0x0][0x358] ;  /* 0x00006b00ff0477ac */ /* 0x000ea60008000a00 */
[----:B------:R-:W-:Y:S11]  /*6e00*/  ISETP.NE.AND.EX P3, PT, R77, RZ, PT, P3 ;  /* 0x000000ff4d00720c */ /* 0x000ff60003f65330 */
[----:B------:R-:W-:Y:S02]  /*6e10*/  @!UPT UIADD3 URZ, UPT, UPT, URZ, URZ, URZ ;  /* 0x000000fffffff290 */ /* 0x000fe4000fffe0ff */
[----:B------:R-:W3:Y:S01]  /*6e20*/  @P3 LDC.64 R2, c[0x0][0x8a8] ;  /* 0x00022a00ff023b82 */ /* 0x000ee20000000a00 */
[----:B-1----:R-:W-:Y:S04]  /*6e30*/  @P3 IMAD R0, R78, UR36, RZ ;  /* 0x000000244e003c24 */ /* 0x002fe8000f8e02ff */
[----:B---3--:R-:W-:Y:S05]  /*6e40*/  @P3 IMAD.WIDE R2, R0, 0x4, R2 ;  /* 0x0000000400023825 */ /* 0x008fea00078e0202 */
[----:B--2--5:R2:W5:Y:S02]  /*6e50*/  @P3 LDG.E R38, desc[UR4][R2.64] ;  /* 0x0000000402263981 */ /* 0x024564000c1e1900 */
[----:B--2---:R-:W3:Y:S02]  /*6e60*/  @!P3 LDC R38, c[0x0][0x8a0] ;  /* 0x00022800ff26bb82 */ /* 0x004ee40000000800 */
.L_x_120:
[----:B-----5:R-:W-:Y:S01]  /*6e70*/  FSETP.NEU.AND P3, PT, R41, RZ, PT ;  /* 0x000000ff2900720b */ /* 0x020fe20003f6d000 */
[----:B------:R-:W-:Y:S01]  /*6e80*/  ULOP3.LUT UR4, UR54, 0x1, URZ, 0x3c, !UPT ;  /* 0x0000000136047892 */ /* 0x000fe2000f8e3cff */
[----:B------:R-:W-:Y:S01]  /*6e90*/  SEL R4, RZ, 0xffffffff, P2 ;  /* 0xffffffffff047807 */ /* 0x000fe20001000000 */
[----:B------:R-:W-:Y:S01]  /*6ea0*/  IMAD.U32 R108, RZ, RZ, UR46 ;  /* 0x0000002eff6c7e24 */ /* 0x000fe2000f8e00ff */
[----:B------:R-:W-:Y:S01]  /*6eb0*/  @P1 LOP3.LUT P2, RZ, R84, 0xff, RZ, 0xc0, !PT ;  /* 0x000000ff54ff1812 */ /* 0x000fe2000784c0ff */
[----:B------:R-:W-:Y:S01]  /*6ec0*/  IMAD.SHL.U32 R81, R93, 0x10, RZ ;  /* 0x000000105d517824 */ /* 0x000fe200078e00ff */
[----:B------:R-:W-:Y:S01]  /*6ed0*/  @P1 SEL R3, RZ, 0xffffffff, P3 ;  /* 0xffffffffff031807 */ /* 0x000fe20001800000 */
[----:B------:R-:W-:Y:S01]  /*6ee0*/  IMAD.U32 R109, RZ, RZ, UR4 ;  /* 0x00000004ff6d7e24 */ /* 0x000fe2000f8e00ff */
[----:B------:R-:W-:Y:S01]  /*6ef0*/  LEA R89, R36, UR47, 0x3 ;  /* 0x0000002f24597c11 */ /* 0x000fe2000f8e18ff */
[----:B------:R-:W-:Y:S01]  /*6f00*/  IMAD.SHL.U32 R108, R108, 0x2000, RZ ;  /* 0x000020006c6c7824 */ /* 0x000fe200078e00ff */
[----:B------:R-:W-:Y:S01]  /*6f10*/  @P0 SEL R3, R4, R3, !P2 ;  /* 0x0000000304030207 */ /* 0x000fe20005000000 */
[----:B------:R-:W-:Y:S01]  /*6f20*/  IMAD.SHL.U32 R80, R92, 0x10, RZ ;  /* 0x000000105c507824 */ /* 0x000fe200078e00ff */
[----:B------:R-:W-:Y:S01]  /*6f30*/  SHF.L.U32 R2, R95, 0x1f, RZ ;  /* 0x0000001f5f027819 */ /* 0x000fe200000006ff */
[----:B------:R-:W-:Y:S01]  /*6f40*/  IMAD.IADD R82, R97, 0x1, R108 ;  /* 0x0000000161527824 */ /* 0x000fe200078e026c */
[----:B------:R-:W-:Y:S01]  /*6f50*/  @P1 LOP3.LUT R3, R3, 0x1, RZ, 0xc0, !PT ;  /* 0x0000000103031812 */ /* 0x000fe200078ec0ff */
[----:B------:R-:W-:Y:S01]  /*6f60*/  BSSY B1, `(.L_x_121) ;  /* 0x0000039000017945 */ /* 0x000fe20003800000 */
[----:B------:R-:W-:Y:S01]  /*6f70*/  PLOP3.LUT P2, PT, PT, PT, UP1, 0x80, 0x8 ;  /* 0x000000000008781c */ /* 0x000fe20003f4f018 */
[----:B------:R-:W-:Y:S01]  /*6f80*/  IMAD.IADD R83, R82, 0x1, R81 ;  /* 0x0000000152537824 */ /* 0x000fe200078e0251 */
[----:B------:R-:W-:Y:S01]  /*6f90*/  ISETP.NE.U32.OR P5, PT, R3, 0x1, !P1 ;  /* 0x000000010300780c */ /* 0x000fe20004fa5470 */
[----:B------:R-:W-:Y:S01]  /*6fa0*/  IMAD.U32 R3, RZ, RZ, UR46 ;  /* 0x0000002eff037e24 */ /* 0x000fe2000f8e00ff */
[----:B------:R-:W-:Y:S01]  /*6fb0*/  LOP3.LUT P4, R90, R84, 0xff, RZ, 0xc0, !PT ;  /* 0x000000ff545a7812 */ /* 0x000fe2000788c0ff */
[----:B------:R-:W-:Y:S01]  /*6fc0*/  IMAD.MOV.U32 R103, RZ, RZ, 0x1 ;  /* 0x00000001ff677424 */ /* 0x000fe200078e00ff */
[----:B------:R-:W-:Y:S01]  /*6fd0*/  P2R R102, PR, RZ, 0x20 ;  /* 0x00000020ff667803 */ /* 0x000fe20000000000 */
[----:B------:R-:W-:Y:S01]  /*6fe0*/  IMAD R39, R36, 0x40, R37 ;  /* 0x0000004024277824 */ /* 0x000fe200078e0225 */
[----:B-1----:R-:W-:Y:S01]  /*6ff0*/  LEA R0, R3, UR47, 0x3 ;  /* 0x0000002f03007c11 */ /* 0x002fe2000f8e18ff */
[----:B------:R-:W-:Y:S01]  /*7000*/  IMAD.U32 R110, RZ, RZ, UR46 ;  /* 0x0000002eff6e7e24 */ /* 0x000fe2000f8e00ff */
[----:B------:R-:W-:Y:S02]  /*7010*/  SEL R3, RZ, 0xffffffff, P3 ;  /* 0xffffffffff037807 */ /* 0x000fe40001800000 */
[----:B------:R-:W-:Y:S02]  /*7020*/  CS2R R74, SRZ ;  /* 0x00000000004a7805 */ /* 0x000fe4000001ff00 */
[----:B------:R-:W-:Y:S02]  /*7030*/  CS2R R72, SRZ ;  /* 0x0000000000487805 */ /* 0x000fe4000001ff00 */
[----:B------:R-:W-:Y:S02]  /*7040*/  CS2R R66, SRZ ;  /* 0x0000000000427805 */ /* 0x000fe4000001ff00 */
[----:B------:R-:W-:Y:S02]  /*7050*/  @P2 SEL R3, R4, R3, !P4 ;  /* 0x0000000304032207 */ /* 0x000fe40006000000 */
[----:B------:R-:W-:Y:S02]  /*7060*/  CS2R R64, SRZ ;  /* 0x0000000000407805 */ /* 0x000fe4000001ff00 */
[----:B------:R-:W-:Y:S02]  /*7070*/  @P5 SHF.L.U32 R5, R109, 0x1f, RZ ;  /* 0x0000001f6d055819 */ /* 0x000fe400000006ff */
[----:B------:R-:W-:Y:S02]  /*7080*/  CS2R R58, SRZ ;  /* 0x00000000003a7805 */ /* 0x000fe4000001ff00 */
[----:B------:R-:W-:Y:S02]  /*7090*/  LOP3.LUT R3, R3, 0x1, RZ, 0xc0, !PT ;  /* 0x0000000103037812 */ /* 0x000fe400078ec0ff */
[----:B------:R-:W-:Y:S01]  /*70a0*/  CS2R R56, SRZ ;  /* 0x0000000000387805 */ /* 0x000fe2000001ff00 */
[----:B------:R-:W1:Y:S01]  /*70b0*/  @P5 SYNCS.PHASECHK.TRANS64.TRYWAIT P1, [R0+URZ+0x140], R5 ;  /* 0x00014005000055a7 */ /* 0x000e6200080211ff */
[----:B------:R-:W-:Y:S02]  /*70c0*/  CS2R R50, SRZ ;  /* 0x0000000000327805 */ /* 0x000fe4000001ff00 */
[----:B------:R-:W-:Y:S02]  /*70d0*/  ISETP.NE.U32.AND P2, PT, R3, 0x1, PT ;  /* 0x000000010300780c */ /* 0x000fe40003f45070 */
[----:B------:R-:W-:Y:S01]  /*70e0*/  CS2R R48, SRZ ;  /* 0x0000000000307805 */ /* 0x000fe2000001ff00 */
[----:B------:R-:W-:Y:S01]  /*70f0*/  IMAD.IADD R47, R82, 0x1, R80 ;  /* 0x00000001522f7824 */ /* 0x000fe200078e0250 */
[----:B------:R-:W-:Y:S01]  /*7100*/  P2R R111, PR, RZ, 0x4 ;  /* 0x00000004ff6f7803 */ /* 0x000fe20000000000 */
[----:B------:R-:W-:Y:S01]  /*7110*/  IMAD.IADD R46, R96, 0x1, R83 ;  /* 0x00000001602e7824 */ /* 0x000fe200078e0253 */
[----:B------:R2:W4:Y:S01]  /*7120*/  SYNCS.PHASECHK.TRANS64.TRYWAIT P0, [R89+URZ+0x1a0], R2 ;  /* 0x0001a002590075a7 */ /* 0x00052200080011ff */
[----:B-1----:R-:W-:Y:S01]  /*7130*/  @P5 SEL R103, RZ, 0x1, !P1 ;  /* 0x00000001ff675807 */ /* 0x002fe20004800000 */
[----:B--2---:R-:W-:Y:S06]  /*7140*/  @!P5 BRA `(.L_x_122) ;  /* 0x000000000068d947 */ /* 0x004fec0003800000 */
[----:B------:R-:W-:Y:S01]  /*7150*/  ISETP.NE.AND P1, PT, R103, RZ, PT ;  /* 0x000000ff6700720c */ /* 0x000fe20003f25270 */
[----:B------:R-:W-:Y:S01]  /*7160*/  BSSY B0, `(.L_x_123) ;  /* 0x000000d000007945 */ /* 0x000fe20003800000 */
[----:B------:R-:W-:Y:S02]  /*7170*/  CS2R R50, SRZ ;  /* 0x0000000000327805 */ /* 0x000fe4000001ff00 */
[----:B------:R-:W-:Y:S02]  /*7180*/  CS2R R48, SRZ ;  /* 0x0000000000307805 */ /* 0x000fe4000001ff00 */
[----:B------:R-:W-:Y:S02]  /*7190*/  CS2R R58, SRZ ;  /* 0x00000000003a7805 */ /* 0x000fe4000001ff00 */
[----:B------:R-:W-:Y:S02]  /*71a0*/  CS2R R56, SRZ ;  /* 0x0000000000387805 */ /* 0x000fe4000001ff00 */
[----:B------:R-:W-:Y:S02]  /*71b0*/  CS2R R66, SRZ ;  /* 0x0000000000427805 */ /* 0x000fe4000001ff00 */
[----:B------:R-:W-:Y:S02]  /*71c0*/  CS2R R64, SRZ ;  /* 0x0000000000407805 */ /* 0x000fe4000001ff00 */
[----:B------:R-:W-:Y:S02]  /*71d0*/  CS2R R74, SRZ ;  /* 0x00000000004a7805 */ /* 0x000fe4000001ff00 */
[----:B------:R-:W-:Y:S01]  /*71e0*/  CS2R R72, SRZ ;  /* 0x0000000000487805 */ /* 0x000fe2000001ff00 */
[----:B------:R-:W-:Y:S06]  /*71f0*/  @P1 BRA `(.L_x_124) ;  /* 0x00000000000c1947 */ /* 0x000fec0003800000 */
[----:B------:R-:W-:Y:S04]  /*7200*/  SHF.L.U32 R3, R109, 0x1f, RZ ;  /* 0x0000001f6d037819 */ /* 0x000fe800000006ff */
[----:B------:R-:W1:Y:S02]  /*7210*/  SYNCS.PHASECHK.TRANS64.TRYWAIT P1, [R0+URZ+0x140], R3 ;  /* 0x00014003000075a7 */ /* 0x000e6400080211ff */
[----:B-1----:R-:W-:Y:S05]  /*7220*/  @!P1 BRA `(.L_x_125) ;  /* 0x0000002c00389947 */ /* 0x002fea0003800000 */
.L_x_124:
[----:B------:R-:W-:Y:S05]  /*7230*/  BSYNC B0 ;  /* 0x0000000000007941 */ /* 0x000fea0003800000 */
.L_x_123:
[----:B------:R-:W-:Y:S01]  /*7240*/  ISETP.NE.AND P1, PT, R111, RZ, PT ;  /* 0x000000ff6f00720c */ /* 0x000fe20003f25270 */
[----:B------:R-:W-:Y:S04]  /*7250*/  UIADD3 UR4, UPT, UPT, UR46, 0x1, URZ ;  /* 0x000000012e047890 */ /* 0x000fe8000fffe0ff */
[----:B------:R-:W-:Y:S04]  /*7260*/  UISETP.NE.AND UP0, UPT, UR4, 0x3, UPT ;  /* 0x000000030400788c */ /* 0x000fe8000bf05270 */
[----:B------:R-:W-:Y:S02]  /*7270*/  USEL UR5, URZ, 0x1, UP0 ;  /* 0x00000001ff057887 */ /* 0x000fe40008000000 */
[----:B------:R-:W-:Y:S02]  /*7280*/  USEL UR4, UR4, URZ, UP0 ;  /* 0x000000ff04047287 */ /* 0x000fe40008000000 */
[----:B------:R2:W1:Y:S02]  /*7290*/  @P1 LDS.128 R48, [R82] ;  /* 0x0000000052301984 */ /* 0x0004640000000c00 */
[----:B------:R-:W-:Y:S02]  /*72a0*/  LOP3.LUT R109, R109, UR5, RZ, 0x3c, !PT ;  /* 0x000000056d6d7c12 */ /* 0x000fe4000f8e3cff */
[----:B------:R2:W1:Y:S01]  /*72b0*/  @P1 LDS.128 R56, [R83+0x10] ;  /* 0x0000100053381984 */ /* 0x0004620000000c00 */
[----:B------:R-:W-:Y:S03]  /*72c0*/  IMAD.U32 R110, RZ, RZ, UR4 ;  /* 0x00000004ff6e7e24 */ /* 0x000fe6000f8e00ff */
[----:B------:R2:W1:Y:S04]  /*72d0*/  @P1 LDS.128 R64, [R47+0x20] ;  /* 0x000020002f401984 */ /* 0x0004680000000c00 */
[----:B------:R2:W1:Y:S02]  /*72e0*/  @P1 LDS.128 R72, [R46+0x10] ;  /* 0x000010002e481984 */ /* 0x0004640000000c00 */
.L_x_122:
[----:B------:R-:W-:Y:S05]  /*72f0*/  BSYNC B1 ;  /* 0x0000000000017941 */ /* 0x000fea0003800000 */
.L_x_121:
[----:B-1----:R-:W-:Y:S04]  /*7300*/  SHF.R.U32.HI R0, RZ, 0x15, R39 ;  /* 0x00000015ff007819 */ /* 0x002fe80000011627 */
[----:B------:R-:W-:Y:S01]  /*7310*/  LOP3.LUT P1, RZ, R0, 0x3, R85, 0x48, !PT ;  /* 0x0000000300ff7812 */ /* 0x000fe20007824855 */
[----:B------:R-:W-:Y:S01]  /*7320*/  @!UPT UIADD3 URZ, UPT, UPT, URZ, URZ, URZ ;  /* 0x000000fffffff290 */ /* 0x000fe2000fffe0ff */
[----:B----4-:R-:W-:Y:S11]  /*7330*/  @P0 BRA `(.L_x_126) ;  /* 0x0000000000080947 */ /* 0x010ff60003800000 */
[----:B------:R-:W1:Y:S02]  /*7340*/  SYNCS.PHASECHK.TRANS64.TRYWAIT P0, [R89+URZ+0x1a0], R2 ;  /* 0x0001a002590075a7 */ /* 0x000e6400080011ff */
[----:B-1----:R-:W-:Y:S05]  /*7350*/  @!P0 BRA `(.L_x_127) ;  /* 0x0000002c00008947 */ /* 0x002fea0003800000 */
.L_x_126:
[----:B------:R-:W-:Y:S05]  /*7360*/  @!P1 BRA `(.L_x_128) ;  /* 0x0000000000409947 */ /* 0x000fea0003800000 */
[----:B------:R-:W4:Y:S01]  /*7370*/  LDCU.64 UR8, c[0x4][0x70] ;  /* 0x01000e00ff0877ac */ /* 0x000f220008000a00 */
[----:B------:R-:W-:Y:S01]  /*7380*/  MOV R3, 0x0 ;  /* 0x0000000000037802 */ /* 0x000fe20000000f00 */
[----:B------:R-:W-:Y:S02]  /*7390*/  HFMA2 R12, -RZ, RZ, 0, 5.9604644775390625e-08 ;  /* 0x00000001ff0c7431 */ /* 0x000fe400000001ff */
[----:B------:R-:W-:Y:S02]  /*73a0*/  IMAD.MOV.U32 R8, RZ, RZ, 0x192 ;  /* 0x00000192ff087424 */ /* 0x000fe400078e00ff */
[----:B------:R-:W-:Y:S01]  /*73b0*/  IMAD.MOV.U32 R13, RZ, RZ, RZ ;  /* 0x000000ffff0d7224 */ /* 0x000fe200078e00ff */
[----:B------:R-:W5:Y:S01]  /*73c0*/  LDCU.64 UR6, c[0x4][0x78] ;  /* 0x01000f00ff0677ac */ /* 0x000f620008000a00 */
[----:B-1----:R-:W1:Y:S01]  /*73d0*/  LDC.64 R2, c[0x4][R3] ;  /* 0x0100000003027b82 */ /* 0x002e620000000a00 */
[----:B------:R-:W2:Y:S01]  /*73e0*/  LDCU.64 UR4, c[0x4][0x10] ;  /* 0x01000200ff0477ac */ /* 0x000ea20008000a00 */
[----:B----4-:R-:W-:Y:S01]  /*73f0*/  MOV R5, UR9 ;  /* 0x0000000900057c02 */ /* 0x010fe20008000f00 */
[----:B------:R-:W-:Y:S01]  /*7400*/  IMAD.U32 R4, RZ, RZ, UR8 ;  /* 0x00000008ff047e24 */ /* 0x000fe2000f8e00ff */
[----:B-----5:R-:W-:Y:S01]  /*7410*/  MOV R7, UR7 ;  /* 0x0000000700077c02 */ /* 0x020fe20008000f00 */
[----:B------:R-:W-:Y:S01]  /*7420*/  IMAD.U32 R6, RZ, RZ, UR6 ;  /* 0x00000006ff067e24 */ /* 0x000fe2000f8e00ff */
[----:B--2---:R-:W-:Y:S01]  /*7430*/  MOV R11, UR5 ;  /* 0x00000005000b7c02 */ /* 0x004fe20008000f00 */
[----:B------:R-:W-:Y:S02]  /*7440*/  IMAD.U32 R10, RZ, RZ, UR4 ;  /* 0x00000004ff0a7e24 */ /* 0x000fe4000f8e00ff */
[----:B------:R-:W-:Y:S07]  /*7450*/  LEPC R20, `(.L_x_128) ;  /* 0x000000001014794e */ /* 0x000fee0000000000 */
[----:B-1-3--:R-:W-:Y:S05]  /*7460*/  CALL.ABS.NOINC R2 ;  /* 0x0000000002007343 */ /* 0x00afea0003c00000 */
.L_x_128:
[----:B------:R-:W-:Y:S05]  /*7470*/  WARPSYNC.ALL ;  /* 0x0000000000007948 */ /* 0x000fea0003800000 */
[----:B------:R-:W-:Y:S01]  /*7480*/  R2UR UR4, R39 ;  /* 0x00000000270472ca */ /* 0x000fe200000e0000 */
[--C-:B------:R-:W-:Y:S01]  /*7490*/  HADD2.F32 R40, -RZ, R48.reuse.H0_H0 ;  /* 0x20000030ff287230 */ /* 0x100fe20000004100 */
[----:B------:R-:W-:Y:S01]  /*74a0*/  ISETP.NE.AND P0, PT, R98, RZ, PT ;  /* 0x000000ff6200720c */ /* 0x000fe20003f05270 */
[----:B------:R-:W-:Y:S01]  /*74b0*/  HADD2.F32 R43, -RZ, R48.H1_H1 ;  /* 0x30000030ff2b7230 */ /* 0x000fe20000004100 */
[----:B------:R-:W-:Y:S01]  /*74c0*/  BSSY.RECONVERGENT B0, `(.L_x_129) ;  /* 0x0000085000007945 */ /* 0x000fe20003800200 */
[----:B------:R-:W-:Y:S02]  /*74d0*/  HADD2.F32 R42, -RZ, R49.H0_H0 ;  /* 0x20000031ff2a7230 */ /* 0x000fe40000004100 */
[----:B------:R-:W-:Y:S02]  /*74e0*/  HADD2.F32 R45, -RZ, R51.H0_H0 ;  /* 0x20000033ff2d7230 */ /* 0x000fe40000004100 */
[----:B------:R-:W-:Y:S04]  /*74f0*/  HADD2.F32 R44, -RZ, R75.H1_H1 ;  /* 0x3000004bff2c7230 */ /* 0x000fe80000004100 */
[----:B------:R-:W3:Y:S02]  /*7500*/  LDTM.x32 R4, tmem[UR4] ;  /* 0x00000004000479ee */ /* 0x000ee400082c0000 */
[C---:B---3--:R-:W-:Y:S01]  /*7510*/  FMUL R0, R38.reuse, R4 ;  /* 0x0000000426007220 */ /* 0x048fe20000400000 */
[C---:B-1----:R-:W-:Y:S01]  /*7520*/  FMUL R2, R38.reuse, R5 ;  /* 0x0000000526027220 */ /* 0x042fe20000400000 */
[C---:B------:R-:W-:Y:S01]  /*7530*/  FMUL R3, R38.reuse, R6 ;  /* 0x0000000626037220 */ /* 0x040fe20000400000 */
[C---:B------:R-:W-:Y:S01]  /*7540*/  FMUL R7, R38.reuse, R7 ;  /* 0x0000000726077220 */ /* 0x040fe20000400000 */
[C---:B------:R-:W-:Y:S01]  /*7550*/  FFMA R0, R41.reuse, R40, R0 ;  /* 0x0000002829007223 */ /* 0x040fe20000000000 */
[----:B------:R-:W-:Y:S02]  /*7560*/  HADD2.F32 R40, -RZ, R49.H1_H1 ;  /* 0x30000031ff287230 */ /* 0x000fe40000004100 */
[C---:B------:R-:W-:Y:S01]  /*7570*/  FFMA R2, R41.reuse, R43, R2 ;  /* 0x0000002b29027223 */ /* 0x040fe20000000002 */
[C---:B------:R-:W-:Y:S01]  /*7580*/  FFMA R3, R41.reuse, R42, R3 ;  /* 0x0000002a29037223 */ /* 0x040fe20000000003 */
[--C-:B------:R-:W-:Y:S02]  /*7590*/  HADD2.F32 R43, -RZ, R50.reuse.H0_H0 ;  /* 0x20000032ff2b7230 */ /* 0x100fe40000004100 */
[----:B------:R-:W-:Y:S01]  /*75a0*/  FMUL R4, R38, R8 ;  /* 0x0000000826047220 */ /* 0x000fe20000400000 */
[----:B------:R-:W-:Y:S01]  /*75b0*/  HADD2.F32 R42, -RZ, R50.H1_H1 ;  /* 0x30000032ff2a7230 */ /* 0x000fe20000004100 */
[----:B------:R-:W-:Y:S01]  /*75c0*/  F2FP.F16.F32.PACK_AB R52, R2, R0 ;  /* 0x000000000234723e */ /* 0x000fe200000000ff */
[C---:B------:R-:W-:Y:S01]  /*75d0*/  FFMA R7, R41.reuse, R40, R7 ;  /* 0x0000002829077223 */ /* 0x040fe20000000007 */
[----:B------:R-:W-:Y:S01]  /*75e0*/  FFMA R4, R41, R43, R4 ;  /* 0x0000002b29047223 */ /* 0x000fe20000000004 */
[C---:B------:R-:W-:Y:S01]  /*75f0*/  FMUL R5, R38.reuse, R9 ;  /* 0x0000000926057220 */ /* 0x040fe20000400000 */
[C---:B------:R-:W-:Y:S01]  /*7600*/  FMUL R6, R38.reuse, R10 ;  /* 0x0000000a26067220 */ /* 0x040fe20000400000 */
[----:B------:R-:W-:Y:S01]  /*7610*/  HADD2.F32 R40, -RZ, R51.H1_H1 ;  /* 0x30000033ff287230 */ /* 0x000fe20000004100 */
[----:B------:R-:W-:Y:S01]  /*7620*/  F2FP.F16.F32.PACK_AB R53, R7, R3 ;  /* 0x000000030735723e */ /* 0x000fe200000000ff */
[C---:B------:R-:W-:Y:S01]  /*7630*/  FFMA R5, R41.reuse, R42, R5 ;  /* 0x0000002a29057223 */ /* 0x040fe20000000005 */
[----:B------:R-:W-:Y:S01]  /*7640*/  FFMA R6, R41, R45, R6 ;  /* 0x0000002d29067223 */ /* 0x000fe20000000006 */
[C---:B------:R-:W-:Y:S01]  /*7650*/  FMUL R11, R38.reuse, R11 ;  /* 0x0000000b260b7220 */ /* 0x040fe20000400000 */
[--C-:B------:R-:W-:Y:S02]  /*7660*/  HADD2.F32 R43, -RZ, R56.reuse.H0_H0 ;  /* 0x20000038ff2b7230 */ /* 0x100fe40000004100 */
[C---:B------:R-:W-:Y:S01]  /*7670*/  FMUL R8, R38.reuse, R12 ;  /* 0x0000000c26087220 */ /* 0x040fe20000400000 */
[----:B------:R-:W-:Y:S01]  /*7680*/  F2FP.F16.F32.PACK_AB R54, R5, R4 ;  /* 0x000000040536723e */ /* 0x000fe200000000ff */
[C---:B------:R-:W-:Y:S01]  /*7690*/  FFMA R11, R41.reuse, R40, R11 ;  /* 0x00000028290b7223 */ /* 0x040fe2000000000b */
[----:B------:R-:W-:Y:S02]  /*76a0*/  HADD2.F32 R40, -RZ, R56.H1_H1 ;  /* 0x30000038ff287230 */ /* 0x000fe40000004100 */
[----:B------:R-:W-:Y:S01]  /*76b0*/  FFMA R8, R41, R43, R8 ;  /* 0x0000002b29087223 */ /* 0x000fe20000000008 */
[C---:B------:R-:W-:Y:S01]  /*76c0*/  FMUL R9, R38.reuse, R13 ;  /* 0x0000000d26097220 */ /* 0x040fe20000400000 */
[--C-:B------:R-:W-:Y:S01]  /*76d0*/  HADD2.F32 R45, -RZ, R57.reuse.H0_H0 ;  /* 0x20000039ff2d7230 */ /* 0x100fe20000004100 */
[----:B------:R-:W-:Y:S01]  /*76e0*/  F2FP.F16.F32.PACK_AB R55, R11, R6 ;  /* 0x000000060b37723e */ /* 0x000fe200000000ff */
[C---:B------:R-:W-:Y:S01]  /*76f0*/  FMUL R10, R38.reuse, R14 ;  /* 0x0000000e260a7220 */ /* 0x040fe20000400000 */
[----:B------:R-:W-:Y:S02]  /*7700*/  HADD2.F32 R42, -RZ, R57.H1_H1 ;  /* 0x30000039ff2a7230 */ /* 0x000fe40000004100 */
[C---:B------:R-:W-:Y:S01]  /*7710*/  FFMA R9, R41.reuse, R40, R9 ;  /* 0x0000002829097223 */ /* 0x040fe20000000009 */
[C---:B------:R-:W-:Y:S01]  /*7720*/  FMUL R15, R38.reuse, R15 ;  /* 0x0000000f260f7220 */ /* 0x040fe20000400000 */
[----:B------:R1:W-:Y:S01]  /*7730*/  STS.128 [R82], R52 ;  /* 0x0000003452007388 */ /* 0x0003e20000000c00 */
[----:B------:R-:W-:Y:S01]  /*7740*/  FFMA R10, R41, R45, R10 ;  /* 0x0000002d290a7223 */ /* 0x000fe2000000000a */
[--C-:B------:R-:W-:Y:S01]  /*7750*/  HADD2.F32 R40, -RZ, R58.reuse.H0_H0 ;  /* 0x2000003aff287230 */ /* 0x100fe20000004100 */
[----:B------:R-:W-:Y:S01]  /*7760*/  F2FP.F16.F32.PACK_AB R60, R9, R8 ;  /* 0x00000008093c723e */ /* 0x000fe200000000ff */
[----:B------:R-:W-:Y:S01]  /*7770*/  FFMA R15, R41, R42, R15 ;  /* 0x0000002a290f7223 */ /* 0x000fe2000000000f */
[C---:B------:R-:W-:Y:S01]  /*7780*/  FMUL R12, R38.reuse, R16 ;  /* 0x00000010260c7220 */ /* 0x040fe20000400000 */
[----:B------:R-:W-:Y:S02]  /*7790*/  HADD2.F32 R42, -RZ, R58.H1_H1 ;  /* 0x3000003aff2a7230 */ /* 0x000fe40000004100 */
[C---:B------:R-:W-:Y:S01]  /*77a0*/  FMUL R13, R38.reuse, R17 ;  /* 0x00000011260d7220 */ /* 0x040fe20000400000 */
[--C-:B------:R-:W-:Y:S01]  /*77b0*/  HADD2.F32 R43, -RZ, R59.reuse.H0_H0 ;  /* 0x2000003bff2b7230 */ /* 0x100fe20000004100 */
[----:B------:R-:W-:Y:S01]  /*77c0*/  F2FP.F16.F32.PACK_AB R61, R15, R10 ;  /* 0x0000000a0f3d723e */ /* 0x000fe200000000ff */
[C---:B------:R-:W-:Y:S01]  /*77d0*/  FFMA R12, R41.reuse, R40, R12 ;  /* 0x00000028290c7223 */ /* 0x040fe2000000000c */
[C---:B------:R-:W-:Y:S01]  /*77e0*/  FFMA R13, R41.reuse, R42, R13 ;  /* 0x0000002a290d7223 */ /* 0x040fe2000000000d */
[C---:B------:R-:W-:Y:S01]  /*77f0*/  FMUL R14, R38.reuse, R18 ;  /* 0x00000012260e7220 */ /* 0x040fe20000400000 */
[----:B------:R-:W-:Y:S02]  /*7800*/  HADD2.F32 R40, -RZ, R59.H1_H1 ;  /* 0x3000003bff287230 */ /* 0x000fe40000004100 */
[C---:B------:R-:W-:Y:S01]  /*7810*/  FMUL R19, R38.reuse, R19 ;  /* 0x0000001326137220 */ /* 0x040fe20000400000 */
[C---:B------:R-:W-:Y:S01]  /*7820*/  FMUL R16, R38.reuse, R20 ;  /* 0x0000001426107220 */ /* 0x040fe20000400000 */
[C---:B------:R-:W-:Y:S01]  /*7830*/  FFMA R14, R41.reuse, R43, R14 ;  /* 0x0000002b290e7223 */ /* 0x040fe2000000000e */
[--C-:B------:R-:W-:Y:S02]  /*7840*/  HADD2.F32 R43, -RZ, R64.reuse.H0_H0 ;  /* 0x20000040ff2b7230 */ /* 0x100fe40000004100 */
[C---:B------:R-:W-:Y:S01]  /*7850*/  FFMA R19, R41.reuse, R40, R19 ;  /* 0x0000002829137223 */ /* 0x040fe20000000013 */
[----:B------:R-:W-:Y:S02]  /*7860*/  HADD2.F32 R42, -RZ, R64.H1_H1 ;  /* 0x30000040ff2a7230 */ /* 0x000fe40000004100 */
[C---:B------:R-:W-:Y:S01]  /*7870*/  FMUL R17, R38.reuse, R21 ;  /* 0x0000001526117220 */ /* 0x040fe20000400000 */
[--C-:B------:R-:W-:Y:S02]  /*7880*/  HADD2.F32 R45, -RZ, R65.reuse.H0_H0 ;  /* 0x20000041ff2d7230 */ /* 0x100fe40000004100 */
[C---:B------:R-:W-:Y:S01]  /*7890*/  FMUL R18, R38.reuse, R22 ;  /* 0x0000001626127220 */ /* 0x040fe20000400000 */
[----:B------:R-:W-:Y:S02]  /*78a0*/  HADD2.F32 R40, -RZ, R65.H1_H1 ;  /* 0x30000041ff287230 */ /* 0x000fe40000004100 */
[C---:B------:R-:W-:Y:S01]  /*78b0*/  FMUL R23, R38.reuse, R23 ;  /* 0x0000001726177220 */ /* 0x040fe20000400000 */
[C---:B------:R-:W-:Y:S01]  /*78c0*/  FFMA R16, R41.reuse, R43, R16 ;  /* 0x0000002b29107223 */ /* 0x040fe20000000010 */
[C---:B------:R-:W-:Y:S01]  /*78d0*/  FFMA R17, R41.reuse, R42, R17 ;  /* 0x0000002a29117223 */ /* 0x040fe20000000011 */
[C---:B------:R-:W-:Y:S01]  /*78e0*/  FFMA R18, R41.reuse, R45, R18 ;  /* 0x0000002d29127223 */ /* 0x040fe20000000012 */
[C---:B------:R-:W-:Y:S01]  /*78f0*/  FFMA R23, R41.reuse, R40, R23 ;  /* 0x0000002829177223 */ /* 0x040fe20000000017 */
[--C-:B------:R-:W-:Y:S02]  /*7900*/  HADD2.F32 R43, -RZ, R66.reuse.H0_H0 ;  /* 0x20000042ff2b7230 */ /* 0x100fe40000004100 */
[C---:B------:R-:W-:Y:S01]  /*7910*/  FMUL R20, R38.reuse, R24 ;  /* 0x0000001826147220 */ /* 0x040fe20000400000 */
        /* <DEDUP_REMOVED lines=9> */
[----:B------:R-:W-:Y:S01]  /*79b0*/  FFMA R27, R41, R42, R27 ;  /* 0x0000002a291b7223 */ /* 0x000fe2000000001b */
[--C-:B------:R-:W-:Y:S02]  /*79c0*/  HADD2.F32 R40, -RZ, R72.reuse.H0_H0 ;  /* 0x20000048ff287230 */ /* 0x100fe40000004100 */
[C---:B------:R-:W-:Y:S01]  /*79d0*/  FMUL R24, R38.reuse, R28 ;  /* 0x0000001c26187220 */ /* 0x040fe20000400000 */
[----:B------:R-:W-:Y:S02]  /*79e0*/  HADD2.F32 R42, -RZ, R72.H1_H1 ;  /* 0x30000048ff2a7230 */ /* 0x000fe40000004100 */
[C---:B------:R-:W-:Y:S01]  /*79f0*/  FMUL R25, R38.reuse, R29 ;  /* 0x0000001d26197220 */ /* 0x040fe20000400000 */
[--C-:B------:R-:W-:Y:S02]  /*7a00*/  HADD2.F32 R43, -RZ, R73.reuse.H0_H0 ;  /* 0x20000049ff2b7230 */ /* 0x100fe40000004100 */
[C---:B------:R-:W-:Y:S01]  /*7a10*/  FMUL R26, R38.reuse, R30 ;  /* 0x0000001e261a7220 */ /* 0x040fe20000400000 */
[----:B------:R-:W-:Y:S01]  /*7a20*/  F2FP.F16.F32.PACK_AB R62, R13, R12 ;  /* 0x0000000c0d3e723e */ /* 0x000fe200000000ff */
[----:B------:R-:W-:Y:S01]  /*7a30*/  FFMA R24, R41, R40, R24 ;  /* 0x0000002829187223 */ /* 0x000fe20000000018 */
[----:B------:R-:W-:Y:S01]  /*7a40*/  F2FP.F16.F32.PACK_AB R63, R19, R14 ;  /* 0x0000000e133f723e */ /* 0x000fe200000000ff */
[C---:B------:R-:W-:Y:S01]  /*7a50*/  FFMA R25, R41.reuse, R42, R25 ;  /* 0x0000002a29197223 */ /* 0x040fe20000000019 */
[C---:B------:R-:W-:Y:S01]  /*7a60*/  FFMA R26, R41.reuse, R43, R26 ;  /* 0x0000002b291a7223 */ /* 0x040fe2000000001a */
[----:B------:R-:W-:Y:S02]  /*7a70*/  HADD2.F32 R40, -RZ, R73.H1_H1 ;  /* 0x30000049ff287230 */ /* 0x000fe40000004100 */
[C---:B------:R-:W-:Y:S01]  /*7a80*/  FMUL R31, R38.reuse, R31 ;  /* 0x0000001f261f7220 */ /* 0x040fe20000400000 */
[----:B------:R1:W-:Y:S01]  /*7a90*/  STS.128 [R83+0x10], R60 ;  /* 0x0000103c53007388 */ /* 0x0003e20000000c00 */
[--C-:B------:R-:W-:Y:S02]  /*7aa0*/  HADD2.F32 R43, -RZ, R74.reuse.H0_H0 ;  /* 0x2000004aff2b7230 */ /* 0x100fe40000004100 */
[C---:B------:R-:W-:Y:S01]  /*7ab0*/  FMUL R28, R38.reuse, R32 ;  /* 0x00000020261c7220 */ /* 0x040fe20000400000 */
[----:B------:R-:W-:Y:S02]  /*7ac0*/  HADD2.F32 R42, -RZ, R74.H1_H1 ;  /* 0x3000004aff2a7230 */ /* 0x000fe40000004100 */
[C---:B------:R-:W-:Y:S01]  /*7ad0*/  FMUL R29, R38.reuse, R33 ;  /* 0x00000021261d7220 */ /* 0x040fe20000400000 */
[----:B------:R-:W-:Y:S02]  /*7ae0*/  HADD2.F32 R45, -RZ, R75.H0_H0 ;  /* 0x2000004bff2d7230 */ /* 0x000fe40000004100 */
[C---:B------:R-:W-:Y:S01]  /*7af0*/  FMUL R30, R38.reuse, R34 ;  /* 0x00000022261e7220 */ /* 0x040fe20000400000 */
[----:B------:R-:W-:Y:S01]  /*7b00*/  FFMA R31, R41, R40, R31 ;  /* 0x00000028291f7223 */ /* 0x000fe2000000001f */
[----:B------:R-:W-:Y:S01]  /*7b10*/  FMUL R35, R38, R35 ;  /* 0x0000002326237220 */ /* 0x000fe20000400000 */
[----:B------:R-:W-:Y:S01]  /*7b20*/  F2FP.F16.F32.PACK_AB R68, R17, R16 ;  /* 0x000000101144723e */ /* 0x000fe200000000ff */
[----:B------:R-:W-:Y:S01]  /*7b30*/  FFMA R28, R41, R43, R28 ;  /* 0x0000002b291c7223 */ /* 0x000fe2000000001c */
[----:B------:R-:W-:Y:S01]  /*7b40*/  F2FP.F16.F32.PACK_AB R69, R23, R18 ;  /* 0x000000121745723e */ /* 0x000fe200000000ff */
[----:B------:R-:W-:Y:S01]  /*7b50*/  FFMA R29, R41, R42, R29 ;  /* 0x0000002a291d7223 */ /* 0x000fe2000000001d */
[----:B------:R-:W-:Y:S01]  /*7b60*/  F2FP.F16.F32.PACK_AB R70, R21, R20 ;  /* 0x000000141546723e */ /* 0x000fe200000000ff */
[----:B------:R-:W-:Y:S01]  /*7b70*/  FFMA R30, R41, R45, R30 ;  /* 0x0000002d291e7223 */ /* 0x000fe2000000001e */
[----:B------:R-:W-:Y:S01]  /*7b80*/  F2FP.F16.F32.PACK_AB R71, R27, R22 ;  /* 0x000000161b47723e */ /* 0x000fe200000000ff */
[----:B------:R-:W-:Y:S01]  /*7b90*/  FFMA R35, R41, R44, R35 ;  /* 0x0000002c29237223 */ /* 0x000fe20000000023 */
[----:B------:R-:W-:Y:S02]  /*7ba0*/  F2FP.F16.F32.PACK_AB R104, R25, R24 ;  /* 0x000000181968723e */ /* 0x000fe400000000ff */
[----:B------:R-:W-:Y:S01]  /*7bb0*/  F2FP.F16.F32.PACK_AB R105, R31, R26 ;  /* 0x0000001a1f69723e */ /* 0x000fe200000000ff */
[----:B------:R1:W-:Y:S01]  /*7bc0*/  STS.128 [R47+0x20], R68 ;  /* 0x000020442f007388 */ /* 0x0003e20000000c00 */
[----:B------:R-:W-:Y:S02]  /*7bd0*/  F2FP.F16.F32.PACK_AB R106, R29, R28 ;  /* 0x0000001c1d6a723e */ /* 0x000fe400000000ff */
[----:B------:R-:W-:Y:S05]  /*7be0*/  F2FP.F16.F32.PACK_AB R107, R35, R30 ;  /* 0x0000001e236b723e */ /* 0x000fea00000000ff */
[----:B------:R1:W-:Y:S01]  /*7bf0*/  STS.128 [R46+0x10], R104 ;  /* 0x000010682e007388 */ /* 0x0003e20000000c00 */
[----:B------:R-:W-:Y:S01]  /*7c00*/  @!PT LDS RZ, [RZ] ;  /* 0x00000000fffff984 */ /* 0x000fe20000000800 */
[----:B------:R-:W-:Y:S01]  /*7c10*/  @!PT LDS RZ, [RZ] ;  /* 0x00000000fffff984 */ /* 0x000fe20000000800 */
[----:B------:R-:W-:Y:S01]  /*7c20*/  @!PT LDS RZ, [RZ] ;  /* 0x00000000fffff984 */ /* 0x000fe20000000800 */
[----:B------:R-:W-:Y:S01]  /*7c30*/  @!PT LDS RZ, [RZ] ;  /* 0x00000000fffff984 */ /* 0x000fe20000000800 */
[----:B------:R3:W-:Y:S07]  /*7c40*/  MEMBAR.ALL.CTA ;  /* 0x0000000000007992 */ /* 0x0007ee0000008000 */
[----:B---3--:R-:W3:Y:S02]  /*7c50*/  FENCE.VIEW.ASYNC.S ;  /* 0x00000000000073c6 */ /* 0x008ee40000000000 */
[----:B---3--:R-:W-:Y:S06]  /*7c60*/  BAR.SYNC.DEFER_BLOCKING 0x1, 0x80 ;  /* 0x0042000000007b1d */ /* 0x008fec0000010000 */
[----:B------:R-:W-:Y:S05]  /*7c70*/  @P0 BRA `(.L_x_130) ;  /* 0x0000000000240947 */ /* 0x000fea0003800000 */
[----:B------:R-:W3:Y:S01]  /*7c80*/  LDCU.64 UR6, c[0x0][0x348] ;  /* 0x00006900ff0677ac */ /* 0x000ee20008000a00 */
[----:B------:R-:W-:Y:S01]  /*7c90*/  R2UR UR5, R108 ;  /* 0x000000006c0572ca */ /* 0x000fe200000e0000 */
[----:B------:R-:W-:Y:S11]  /*7ca0*/  UMOV UR51, UR36 ;  /* 0x0000002400337c82 */ /* 0x000ff60008000000 */
[----:B------:R-:W-:Y:S01]  /*7cb0*/  @!UPT UIADD3 URZ, UPT, UPT, URZ, URZ, URZ ;  /* 0x000000fffffff290 */ /* 0x000fe2000fffe0ff */
[----:B------:R-:W-:Y:S02]  /*7cc0*/  UIADD3 UR48, UPT, UPT, UR47, 0x400, UR5 ;  /* 0x000004002f307890 */ /* 0x000fe4000fffe005 */
[----:B---3--:R-:W-:Y:S04]  /*7cd0*/  UIADD3 UR4, UP0, UPT, UR6, 0x680, URZ ;  /* 0x0000068006047890 */ /* 0x008fe8000ff1e0ff */
[----:B------:R-:W-:Y:S09]  /*7ce0*/  UIADD3.X UR5, UPT, UPT, URZ, UR7, URZ, UP0, !UPT ;  /* 0x00000007ff057290 */ /* 0x000ff200087fe4ff */
[----:B------:R3:W-:Y:S02]  /*7cf0*/  UTMASTG.3D [UR48], [UR4] ;  /* 0x00000030040073b5 */ /* 0x0007e40008010000 */
[----:B---3--:R0:W-:Y:S02]  /*7d00*/  UTMACMDFLUSH ;  /* 0x00000000000079b7 */ /* 0x0081e40000000000 */
.L_x_130:
[----:B------:R-:W-:Y:S05]  /*7d10*/  BSYNC.RECONVERGENT B0 ;  /* 0x0000000000007941 */ /* 0x000fea0003800200 */
.L_x_129:
[----:B------:R-:W-:Y:S01]  /*7d20*/  UIADD3 UR44, UPT, UPT, UR46, 0x1, URZ ;  /* 0x000000012e2c7890 */ /* 0x000fe2000fffe0ff */
[----:B------:R-:W-:Y:S03]  /*7d30*/  BSSY.RECONVERGENT B0, `(.L_x_131) ;  /* 0x0000005000007945 */ /* 0x000fe60003800200 */
[----:B------:R-:W-:Y:S04]  /*7d40*/  UISETP.NE.AND UP0, UPT, UR44, 0x3, UPT ;  /* 0x000000032c00788c */ /* 0x000fe8000bf05270 */
[----:B------:R-:W-:Y:S01]  /*7d50*/  USEL UR45, UR44, URZ, UP0 ;  /* 0x000000ff2c2d7287 */ /* 0x000fe20008000000 */
[----:B------:R-:W-:Y:S11]  /*7d60*/  @P0 BRA `(.L_x_132) ;  /* 0x0000000000040947 */ /* 0x000ff60003800000 */
[----:B------:R-:W-:Y:S04]  /*7d70*/  DEPBAR.LE SB0, 0x1 ;  /* 0x000080400000791a */ /* 0x000fe80000000000 */
.L_x_132:
[----:B------:R-:W-:Y:S05]  /*7d80*/  BSYNC.RECONVERGENT B0 ;  /* 0x0000000000007941 */ /* 0x000fea0003800200 */
.L_x_131:
[----:B------:R-:W-:Y:S01]  /*7d90*/  BAR.SYNC.DEFER_BLOCKING 0x1, 0x80 ;  /* 0x0042000000007b1d */ /* 0x000fe20000010000 */
[----:B------:R-:W-:Y:S01]  /*7da0*/  ISETP.NE.AND P1, PT, R102, RZ, PT ;  /* 0x000000ff6600720c */ /* 0x000fe20003f25270 */
[----:B------:R-:W-:Y:S01]  /*7db0*/  UISETP.NE.AND UP0, UPT, UR53, URZ, UPT ;  /* 0x000000ff3500728c */ /* 0x000fe2000bf05270 */
[----:B------:R-:W-:Y:S11]  /*7dc0*/  LEA R3, R110, UR47, 0x3 ;  /* 0x0000002f6e037c11 */ /* 0x000ff6000f8e18ff */
[----:B------:R-:W-:Y:S01]  /*7dd0*/  @P1 SHF.L.U32 R4, R109, 0x1f, RZ ;  /* 0x0000001f6d041819 */ /* 0x000fe200000006ff */
[----:B------:R-:W-:Y:S06]  /*7de0*/  BRA.U !UP0, `(.L_x_133) ;  /* 0x0000000108247547 */ /* 0x000fec000b800000 */
[----:B------:R-:W3:Y:S01]  /*7df0*/  S2R R0, SR_CgaCtaId ;  /* 0x0000000000007919 */ /* 0x000ee20000008800 */
[----:B------:R-:W-:Y:S01]  /*7e00*/  IMAD.U32 R2, RZ, RZ, UR52 ;  /* 0x00000034ff027e24 */ /* 0x000fe2000f8e00ff */
[----:B------:R-:W-:Y:S04]  /*7e10*/  UIADD3 UR4, UPT, UPT, UR52, 0x1, URZ ;  /* 0x0000000134047890 */ /* 0x000fe8000fffe0ff */
[----:B------:R-:W-:Y:S01]  /*7e20*/  @P1 LEA R2, R2, UR47, 0x3 ;  /* 0x0000002f02021c11 */ /* 0x000fe2000f8e18ff */
[----:B------:R-:W-:Y:S04]  /*7e30*/  UISETP.NE.AND UP0, UPT, UR4, 0x3, UPT ;  /* 0x000000030400788c */ /* 0x000fe8000bf05270 */
[----:B------:R-:W-:Y:S01]  /*7e40*/  @P1 VIADD R5, R2, 0x158 ;  /* 0x0000015802051836 */ /* 0x000fe20000000000 */
[----:B------:R-:W-:Y:S04]  /*7e50*/  USEL UR52, UR4, URZ, UP0 ;  /* 0x000000ff04347287 */ /* 0x000fe80008000000 */
[----:B---3--:R-:W-:Y:S04]  /*7e60*/  @P1 PRMT R0, R0, 0x654, R5 ;  /* 0x0000065400001816 */ /* 0x008fe80000000005 */
[----:B------:R3:W-:Y:S04]  /*7e70*/  @P1 SYNCS.ARRIVE.TRANS64.RED.A1T0 RZ, [R0+URZ], RZ ;  /* 0x000000ff00ff19a7 */ /* 0x0007e800081004ff */
.L_x_133:
[----:B------:R-:W4:Y:S01]  /*7e80*/  @P1 SYNCS.PHASECHK.TRANS64.TRYWAIT P0, [R3+URZ+0x140], R4 ;  /* 0x00014004030015a7 */ /* 0x000f2200080011ff */
[----:B------:R-:W-:Y:S01]  /*7e90*/  BSSY B1, `(.L_x_134) ;  /* 0x0000015000017945 */ /* 0x000fe20003800000 */
[----:B----4-:R-:W-:Y:S03]  /*7ea0*/  @P1 SEL R103, RZ, 0x1, !P0 ;  /* 0x00000001ff671807 */ /* 0x010fe60004000000 */
[----:B------:R-:W-:Y:S05]  /*7eb0*/  @!P1 BRA `(.L_x_135) ;  /* 0x0000000000489947 */ /* 0x000fea0003800000 */
[----:B------:R-:W-:Y:S01]  /*7ec0*/  ISETP.NE.AND P1, PT, R111, RZ, PT ;  /* 0x000000ff6f00720c */ /* 0x000fe20003f25270 */
[----:B------:R-:W-:Y:S01]  /*7ed0*/  BSSY B0, `(.L_x_136) ;  /* 0x000000a000007945 */ /* 0x000fe20003800000 */
[----:B------:R-:W-:Y:S11]  /*7ee0*/  ISETP.NE.AND P0, PT, R103, RZ, PT ;  /* 0x000000ff6700720c */ /* 0x000ff60003f05270 */
[----:B------:R-:W-:Y:S04]  /*7ef0*/  @P1 IMAD R110, R110, 0x2000, R97 ;  /* 0x000020006e6e1824 */ /* 0x000fe800078e0261 */
[----:B------:R-:W-:Y:S01]  /*7f00*/  @P1 IMAD.IADD R5, R81, 0x1, R110 ;  /* 0x0000000151051824 */ /* 0x000fe200078e026e */
[----:B------:R-:W-:Y:S03]  /*7f10*/  @P1 IADD3 R2, PT, PT, R80, R110, RZ ;  /* 0x0000006e50021210 */ /* 0x000fe60007ffe0ff */
[----:B---3--:R-:W-:Y:S01]  /*7f20*/  @P1 IMAD.IADD R0, R96, 0x1, R5 ;  /* 0x0000000160001824 */ /* 0x008fe200078e0205 */
[----:B------:R-:W-:Y:S06]  /*7f30*/  @P0 BRA `(.L_x_137) ;  /* 0x00000000000c0947 */ /* 0x000fec0003800000 */
[----:B------:R-:W-:Y:S04]  /*7f40*/  SHF.L.U32 R4, R109, 0x1f, RZ ;  /* 0x0000001f6d047819 */ /* 0x000fe800000006ff */
[----:B------:R-:W3:Y:S02]  /*7f50*/  SYNCS.PHASECHK.TRANS64.TRYWAIT P0, [R3+URZ+0x140], R4 ;  /* 0x00014004030075a7 */ /* 0x000ee400080011ff */
[----:B---3--:R-:W-:Y:S05]  /*7f60*/  @!P0 BRA `(.L_x_138) ;  /* 0x0000002000108947 */ /* 0x008fea0003800000 */
.L_x_137:
[----:B------:R-:W-:Y:S05]  /*7f70*/  BSYNC B0 ;  /* 0x0000000000007941 */ /* 0x000fea0003800000 */
.L_x_136:
[----:B------:R-:W-:Y:S11]  /*7f80*/  ISETP.NE.AND P0, PT, R111, RZ, PT ;  /* 0x000000ff6f00720c */ /* 0x000ff60003f05270 */
[----:B------:R-:W-:Y:S02]  /*7f90*/  @!UPT UIADD3 URZ, UPT, UPT, URZ, URZ, URZ ;  /* 0x000000fffffff290 */ /* 0x000fe4000fffe0ff */
[----:B------:R4:W1:Y:S04]  /*7fa0*/  @P0 LDS.128 R48, [R110] ;  /* 0x000000006e300984 */ /* 0x0008680000000c00 */
[----:B------:R4:W1:Y:S04]  /*7fb0*/  @P0 LDS.128 R64, [R2+0x20] ;  /* 0x0000200002400984 */ /* 0x0008680000000c00 */
[----:B------:R4:W1:Y:S04]  /*7fc0*/  @P0 LDS.128 R56, [R5+0x10] ;  /* 0x0000100005380984 */ /* 0x0008680000000c00 */
[----:B------:R4:W1:Y:S02]  /*7fd0*/  @P0 LDS.128 R72, [R0+0x10] ;  /* 0x0000100000480984 */ /* 0x0008640000000c00 */
.L_x_135:
[----:B------:R-:W-:Y:S05]  /*7fe0*/  BSYNC B1 ;  /* 0x0000000000017941 */ /* 0x000fea0003800000 */
.L_x_134:
[----:B---34-:R-:W-:Y:S05]  /*7ff0*/  VIADD R0, R39, 0x20 ;  /* 0x0000002027007836 */ /* 0x018fea0000000000 */
[----:B------:R-:W-:Y:S04]  /*8000*/  SHF.R.U32.HI R0, RZ, 0x15, R0 ;  /* 0x00000015ff007819 */ /* 0x000fe80000011600 */
[----:B------:R-:W-:Y:S11]  /*8010*/  LOP3.LUT P0, RZ, R0, 0x3, R85, 0x48, !PT ;  /* 0x0000000300ff7812 */ /* 0x000ff60007804855 */
[----:B------:R-:W-:Y:S02]  /*8020*/  @!UPT UIADD3 URZ, UPT, UPT, URZ, URZ, URZ ;  /* 0x000000fffffff290 */ /* 0x000fe4000fffe0ff */
[----:B------:R-:W-:Y:S05]  /*8030*/  @!P0 BRA `(.L_x_139) ;  /* 0x0000000000408947 */ /* 0x000fea0003800000 */
[----:B------:R-:W3:Y:S01]  /*8040*/  LDCU.64 UR8, c[0x4][0x70] ;  /* 0x01000e00ff0877ac */ /* 0x000ee20008000a00 */
[----:B------:R-:W-:Y:S01]  /*8050*/  MOV R3, 0x0 ;  /* 0x0000000000037802 */ /* 0x000fe20000000f00 */
[----:B------:R-:W-:Y:S02]  /*8060*/  HFMA2 R12, -RZ, RZ, 0, 5.9604644775390625e-08 ;  /* 0x00000001ff0c7431 */ /* 0x000fe400000001ff */
[----:B------:R-:W-:Y:S02]  /*8070*/  IMAD.MOV.U32 R8, RZ, RZ, 0x192 ;  /* 0x00000192ff087424 */ /* 0x000fe400078e00ff */
[----:B------:R-:W-:Y:S01]  /*8080*/  IMAD.MOV.U32 R13, RZ, RZ, RZ ;  /* 0x000000ffff0d7224 */ /* 0x000fe200078e00ff */
[----:B------:R-:W4:Y:S01]  /*8090*/  LDCU.64 UR6, c[0x4][0x78] ;  /* 0x01000f00ff0677ac */ /* 0x000f220008000a00 */
[----:B------:R-:W1:Y:S01]  /*80a0*/  LDC.64 R2, c[0x4][R3] ;  /* 0x0100000003027b82 */ /* 0x000e620000000a00 */
[----:B------:R-:W5:Y:S01]  /*80b0*/  LDCU.64 UR4, c[0x4][0x10] ;  /* 0x01000200ff0477ac */ /* 0x000f620008000a00 */
[----:B---3--:R-:W-:Y:S01]  /*80c0*/  MOV R5, UR9 ;  /* 0x0000000900057c02 */ /* 0x008fe20008000f00 */
[----:B------:R-:W-:Y:S01]  /*80d0*/  IMAD.U32 R4, RZ, RZ, UR8 ;  /* 0x00000008ff047e24 */ /* 0x000fe2000f8e00ff */
[----:B----4-:R-:W-:Y:S01]  /*80e0*/  MOV R7, UR7 ;  /* 0x0000000700077c02 */ /* 0x010fe20008000f00 */
[----:B------:R-:W-:Y:S01]  /*80f0*/  IMAD.U32 R6, RZ, RZ, UR6 ;  /* 0x00000006ff067e24 */ /* 0x000fe2000f8e00ff */
[----:B-----5:R-:W-:Y:S01]  /*8100*/  MOV R11, UR5 ;  /* 0x00000005000b7c02 */ /* 0x020fe20008000f00 */
[----:B------:R-:W-:Y:S02]  /*8110*/  IMAD.U32 R10, RZ, RZ, UR4 ;  /* 0x00000004ff0a7e24 */ /* 0x000fe4000f8e00ff */
[----:B------:R-:W-:Y:S07]  /*8120*/  LEPC R20, `(.L_x_139) ;  /* 0x000000001014794e */ /* 0x000fee0000000000 */
[----:B-12---:R-:W-:Y:S05]  /*8130*/  CALL.ABS.NOINC R2 ;  /* 0x0000000002007343 */ /* 0x006fea0003c00000 */
.L_x_139:
[----:B------:R-:W-:Y:S01]  /*8140*/  ISETP.NE.AND P0, PT, R98, RZ, PT ;  /* 0x000000ff6200720c */ /* 0x000fe20003f05270 */
[----:B------:R-:W-:Y:S05]  /*8150*/  WARPSYNC.ALL ;  /* 0x0000000000007948 */ /* 0x000fea0003800000 */
[----:B------:R-:W-:Y:S01]  /*8160*/  R2UR UR4, R39 ;  /* 0x00000000270472ca */ /* 0x000fe200000e0000 */
[--C-:B-1----:R-:W-:Y:S01]  /*8170*/  HADD2.F32 R40, -RZ, R48.reuse.H0_H0 ;  /* 0x20000030ff287230 */ /* 0x102fe20000004100 */
[----:B------:R-:W-:Y:S01]  /*8180*/  IADD3 R89, PT, PT, R89, 0x1c0, RZ ;  /* 0x000001c059597810 */ /* 0x000fe20007ffe0ff */
[----:B------:R-:W-:Y:S01]  /*8190*/  HADD2.F32 R42, -RZ, R48.H1_H1 ;  /* 0x30000030ff2a7230 */ /* 0x000fe20000004100 */
[----:B------:R-:W-:Y:S01]  /*81a0*/  BSSY.RECONVERGENT B0, `(.L_x_140) ;  /* 0x000008d000007945 */ /* 0x000fe20003800200 */
[--C-:B------:R-:W-:Y:S01]  /*81b0*/  HADD2.F32 R43, -RZ, R49.reuse.H0_H0 ;  /* 0x20000031ff2b7230 */ /* 0x100fe20000004100 */
[----:B------:R-:W-:Y:S01]  /*81c0*/  LOP3.LUT R89, R89, 0xfefffff8, RZ, 0xc0, !PT ;  /* 0xfefffff859597812 */ /* 0x000fe200078ec0ff */
[----:B------:R-:W-:Y:S02]  /*81d0*/  HADD2.F32 R44, -RZ, R49.H1_H1 ;  /* 0x30000031ff2c7230 */ /* 0x000fe40000004100 */
[--C-:B------:R-:W-:Y:S02]  /*81e0*/  HADD2.F32 R45, -RZ, R50.reuse.H0_H0 ;  /* 0x20000032ff2d7230 */ /* 0x100fe40000004100 */
[----:B--2---:R-:W-:Y:S02]  /*81f0*/  HADD2.F32 R46, -RZ, R50.H1_H1 ;  /* 0x30000032ff2e7230 */ /* 0x004fe40000004100 */
[----:B------:R-:W1:Y:S01]  /*8200*/  LDTM.x32 R4, tmem[UR4+0x20] ;  /* 0x00002004000479ee */ /* 0x000e6200082c0000 */
[----:B------:R-:W-:Y:S01]  /*8210*/  NOP ;  /* 0x0000000000007918 */ /* 0x000fe20000000000 */
[----:B-1----:R1:W-:Y:S01]  /*8220*/  SYNCS.ARRIVE.TRANS64.RED.A1T0 RZ, [R89+URZ], RZ ;  /* 0x000000ff59ff79a7 */ /* 0x0023e200081004ff */
[----:B------:R-:W-:Y:S01]  /*8230*/  USHF.L.U32 UR4, UR45, 0xd, URZ ;  /* 0x0000000d2d047899 */ /* 0x000fe200080006ff */
[--C-:B------:R-:W-:Y:S02]  /*8240*/  HADD2.F32 R47, -RZ, R51.reuse.H0_H0 ;  /* 0x20000033ff2f7230 */ /* 0x100fe40000004100 */
[----:B------:R-:W-:Y:S02]  /*8250*/  HADD2.F32 R48, -RZ, R51.H1_H1 ;  /* 0x30000033ff307230 */ /* 0x000fe40000004100 */
[--C-:B------:R-:W-:Y:S01]  /*8260*/  HADD2.F32 R49, -RZ, R56.reuse.H0_H0 ;  /* 0x20000038ff317230 */ /* 0x100fe20000004100 */
[----:B------:R-:W-:Y:S01]  /*8270*/  IADD3 R116, PT, PT, R97, UR4, RZ ;  /* 0x0000000461747c10 */ /* 0x000fe2000fffe0ff */
[----:B------:R-:W-:Y:S02]  /*8280*/  HADD2.F32 R51, -RZ, R56.H1_H1 ;  /* 0x30000038ff337230 */ /* 0x000fe40000004100 */
[--C-:B------:R-:W-:Y:S01]  /*8290*/  HADD2.F32 R50, -RZ, R57.reuse.H0_H0 ;  /* 0x20000039ff327230 */ /* 0x100fe20000004100 */
[-C--:B------:R-:W-:Y:S01]  /*82a0*/  IADD3 R103, PT, PT, R81, R116.reuse, RZ ;  /* 0x0000007451677210 */ /* 0x080fe20007ffe0ff */
[----:B------:R-:W-:Y:S01]  /*82b0*/  HADD2.F32 R52, -RZ, R57.H1_H1 ;  /* 0x30000039ff347230 */ /* 0x000fe20000004100 */
[----:B------:R-:W-:Y:S01]  /*82c0*/  IADD3 R116, PT, PT, R80, R116, RZ ;  /* 0x0000007450747210 */ /* 0x000fe20007ffe0ff */
[--C-:B------:R-:W-:Y:S01]  /*82d0*/  HADD2.F32 R53, -RZ, R58.reuse.H0_H0 ;  /* 0x2000003aff357230 */ /* 0x100fe20000004100 */
[----:B------:R-:W-:Y:S01]  /*82e0*/  IADD3 R117, PT, PT, R96, R103, RZ ;  /* 0x0000006760757210 */ /* 0x000fe20007ffe0ff */
[----:B------:R-:W-:Y:S02]  /*82f0*/  HADD2.F32 R54, -RZ, R58.H1_H1 ;  /* 0x3000003aff367230 */ /* 0x000fe40000004100 */
[--C-:B------:R-:W-:Y:S02]  /*8300*/  HADD2.F32 R55, -RZ, R59.reuse.H0_H0 ;  /* 0x2000003bff377230 */ /* 0x100fe40000004100 */
[----:B------:R-:W-:Y:S02]  /*8310*/  HADD2.F32 R56, -RZ, R59.H1_H1 ;  /* 0x3000003bff387230 */ /* 0x000fe40000004100 */
[C---:B------:R-:W-:Y:S01]  /*8320*/  FMUL R4, R38.reuse, R4 ;  /* 0x0000000426047220 */ /* 0x040fe20000400000 */
[C---:B------:R-:W-:Y:S01]  /*8330*/  FMUL R5, R38.reuse, R5 ;  /* 0x0000000526057220 */ /* 0x040fe20000400000 */
[C---:B------:R-:W-:Y:S01]  /*8340*/  FMUL R6, R38.reuse, R6 ;  /* 0x0000000626067220 */ /* 0x040fe20000400000 */
[C---:B------:R-:W-:Y:S01]  /*8350*/  FMUL R7, R38.reuse, R7 ;  /* 0x0000000726077220 */ /* 0x040fe20000400000 */
[C---:B------:R-:W-:Y:S01]  /*8360*/  FFMA R4, R41.reuse, R40, R4 ;  /* 0x0000002829047223 */ /* 0x040fe20000000004 */
[C---:B------:R-:W-:Y:S01]  /*8370*/  FFMA R5, R41.reuse, R42, R5 ;  /* 0x0000002a29057223 */ /* 0x040fe20000000005 */
[C---:B------:R-:W-:Y:S01]  /*8380*/  FFMA R6, R41.reuse, R43, R6 ;  /* 0x0000002b29067223 */ /* 0x040fe20000000006 */
[----:B------:R-:W-:Y:S01]  /*8390*/  FFMA R7, R41, R44, R7 ;  /* 0x0000002c29077223 */ /* 0x000fe20000000007 */
[C---:B------:R-:W-:Y:S01]  /*83a0*/  FMUL R8, R38.reuse, R8 ;  /* 0x0000000826087220 */ /* 0x040fe20000400000 */
[C---:B------:R-:W-:Y:S01]  /*83b0*/  FMUL R9, R38.reuse, R9 ;  /* 0x0000000926097220 */ /* 0x040fe20000400000 */
[----:B------:R-:W-:Y:S01]  /*83c0*/  F2FP.F16.F32.PACK_AB R80, R5, R4 ;  /* 0x000000040550723e */ /* 0x000fe200000000ff */
[C---:B------:R-:W-:Y:S01]  /*83d0*/  FMUL R10, R38.reuse, R10 ;  /* 0x0000000a260a7220 */ /* 0x040fe20000400000 */
[----:B------:R-:W-:Y:S01]  /*83e0*/  F2FP.F16.F32.PACK_AB R81, R7, R6 ;  /* 0x000000060751723e */ /* 0x000fe200000000ff */
[C---:B------:R-:W-:Y:S01]  /*83f0*/  FFMA R8, R41.reuse, R45, R8 ;  /* 0x0000002d29087223 */ /* 0x040fe20000000008 */
[C---:B------:R-:W-:Y:S01]  /*8400*/  FFMA R9, R41.reuse, R46, R9 ;  /* 0x0000002e29097223 */ /* 0x040fe20000000009 */
[----:B------:R-:W-:Y:S01]  /*8410*/  FFMA R10, R41, R47, R10 ;  /* 0x0000002f290a7223 */ /* 0x000fe2000000000a */
[C---:B------:R-:W-:Y:S01]  /*8420*/  FMUL R11, R38.reuse, R11 ;  /* 0x0000000b260b7220 */ /* 0x040fe20000400000 */
[C---:B------:R-:W-:Y:S01]  /*8430*/  FMUL R0, R38.reuse, R12 ;  /* 0x0000000c26007220 */ /* 0x040fe20000400000 */
[C---:B------:R-:W-:Y:S01]  /*8440*/  FMUL R2, R38.reuse, R13 ;  /* 0x0000000d26027220 */ /* 0x040fe20000400000 */
[----:B------:R-:W-:Y:S01]  /*8450*/  F2FP.F16.F32.PACK_AB R82, R9, R8 ;  /* 0x000000080952723e */ /* 0x000fe200000000ff */
[C---:B------:R-:W-:Y:S01]  /*8460*/  FFMA R11, R41.reuse, R48, R11 ;  /* 0x00000030290b7223 */ /* 0x040fe2000000000b */
[C---:B------:R-:W-:Y:S01]  /*8470*/  FFMA R0, R41.reuse, R49, R0 ;  /* 0x0000003129007223 */ /* 0x040fe20000000000 */
[C---:B------:R-:W-:Y:S01]  /*8480*/  FFMA R2, R41.reuse, R51, R2 ;  /* 0x0000003329027223 */ /* 0x040fe20000000002 */
[C---:B------:R-:W-:Y:S01]  /*8490*/  FMUL R3, R38.reuse, R14 ;  /* 0x0000000e26037220 */ /* 0x040fe20000400000 */
[C---:B------:R-:W-:Y:S01]  /*84a0*/  FMUL R15, R38.reuse, R15 ;  /* 0x0000000f260f7220 */ /* 0x040fe20000400000 */
[C---:B------:R-:W-:Y:S01]  /*84b0*/  FMUL R12, R38.reuse, R16 ;  /* 0x00000010260c7220 */ /* 0x040fe20000400000 */
[C---:B------:R-:W-:Y:S01]  /*84c0*/  FMUL R13, R38.reuse, R17 ;  /* 0x00000011260d7220 */ /* 0x040fe20000400000 */
[C---:B------:R-:W-:Y:S01]  /*84d0*/  FFMA R3, R41.reuse, R50, R3 ;  /* 0x0000003229037223 */ /* 0x040fe20000000003 */
[C---:B------:R-:W-:Y:S01]  /*84e0*/  FMUL R14, R38.reuse, R18 ;  /* 0x00000012260e7220 */ /* 0x040fe20000400000 */
[----:B------:R-:W-:Y:S01]  /*84f0*/  FFMA R15, R41, R52, R15 ;  /* 0x00000034290f7223 */ /* 0x000fe2000000000f */
[--C-:B------:R-:W-:Y:S02]  /*8500*/  HADD2.F32 R57, -RZ, R64.reuse.H0_H0 ;  /* 0x20000040ff397230 */ /* 0x100fe40000004100 */
[C---:B------:R-:W-:Y:S01]  /*8510*/  FMUL R19, R38.reuse, R19 ;  /* 0x0000001326137220 */ /* 0x040fe20000400000 */
[----:B------:R-:W-:Y:S01]  /*8520*/  F2FP.F16.F32.PACK_AB R83, R11, R10 ;  /* 0x0000000a0b53723e */ /* 0x000fe200000000ff */
[C---:B------:R-:W-:Y:S01]  /*8530*/  FFMA R12, R41.reuse, R53, R12 ;  /* 0x00000035290c7223 */ /* 0x040fe2000000000c */
[----:B------:R-:W-:Y:S02]  /*8540*/  HADD2.F32 R58, -RZ, R64.H1_H1 ;  /* 0x30000040ff3a7230 */ /* 0x000fe40000004100 */
[C---:B------:R-:W-:Y:S01]  /*8550*/  FMUL R16, R38.reuse, R20 ;  /* 0x0000001426107220 */ /* 0x040fe20000400000 */
[C---:B------:R-:W-:Y:S01]  /*8560*/  FFMA R13, R41.reuse, R54, R13 ;  /* 0x00000036290d7223 */ /* 0x040fe2000000000d */
[----:B------:R1:W-:Y:S01]  /*8570*/  STS.128 [R97+UR4], R80 ;  /* 0x0000005061007988 */ /* 0x0003e20008000c04 */
[--C-:B------:R-:W-:Y:S02]  /*8580*/  HADD2.F32 R59, -RZ, R65.reuse.H0_H0 ;  /* 0x20000041ff3b7230 */ /* 0x100fe40000004100 */
[C---:B------:R-:W-:Y:S01]  /*8590*/  FMUL R17, R38.reuse, R21 ;  /* 0x0000001526117220 */ /* 0x040fe20000400000 */
[C---:B------:R-:W-:Y:S01]  /*85a0*/  FFMA R14, R41.reuse, R55, R14 ;  /* 0x00000037290e7223 */ /* 0x040fe2000000000e */
[----:B------:R-:W-:Y:S02]  /*85b0*/  HADD2.F32 R60, -RZ, R65.H1_H1 ;  /* 0x30000041ff3c7230 */ /* 0x000fe40000004100 */
[C---:B------:R-:W-:Y:S01]  /*85c0*/  FMUL R18, R38.reuse, R22 ;  /* 0x0000001626127220 */ /* 0x040fe20000400000 */
[C---:B------:R-:W-:Y:S01]  /*85d0*/  FFMA R19, R41.reuse, R56, R19 ;  /* 0x0000003829137223 */ /* 0x040fe20000000013 */
        /* <DEDUP_REMOVED lines=13> */
[----:B------:R-:W-:Y:S01]  /*86b0*/  FMUL R27, R38, R27 ;  /* 0x0000001b261b7220 */ /* 0x000fe20000400000 */
[----:B------:R-:W-:Y:S01]  /*86c0*/  F2FP.F16.F32.PACK_AB R104, R2, R0 ;  /* 0x000000000268723e */ /* 0x000fe200000000ff */
[----:B------:R-:W-:Y:S01]  /*86d0*/  FFMA R20, R41, R61, R20 ;  /* 0x0000003d29147223 */ /* 0x000fe20000000014 */
[----:B------:R-:W-:Y:S01]  /*86e0*/  F2FP.F16.F32.PACK_AB R105, R15, R3 ;  /* 0x000000030f69723e */ /* 0x000fe200000000ff */
[----:B------:R-:W-:Y:S01]  /*86f0*/  HADD2.F32 R66, -RZ, R72.H1_H1 ;  /* 0x30000048ff427230 */ /* 0x000fe20000004100 */
[----:B------:R-:W-:Y:S01]  /*8700*/  F2FP.F16.F32.PACK_AB R106, R13, R12 ;  /* 0x0000000c0d6a723e */ /* 0x000fe200000000ff */
[C---:B------:R-:W-:Y:S01]  /*8710*/  FMUL R24, R38.reuse, R28 ;  /* 0x0000001c26187220 */ /* 0x040fe20000400000 */
[----:B------:R-:W-:Y:S01]  /*8720*/  F2FP.F16.F32.PACK_AB R107, R19, R14 ;  /* 0x0000000e136b723e */ /* 0x000fe200000000ff */
[C---:B------:R-:W-:Y:S01]  /*8730*/  FFMA R21, R41.reuse, R62, R21 ;  /* 0x0000003e29157223 */ /* 0x040fe20000000015 */
[--C-:B------:R-:W-:Y:S02]  /*8740*/  HADD2.F32 R67, -RZ, R73.reuse.H0_H0 ;  /* 0x20000049ff437230 */ /* 0x100fe40000004100 */
[C---:B------:R-:W-:Y:S01]  /*8750*/  FMUL R25, R38.reuse, R29 ;  /* 0x0000001d26197220 */ /* 0x040fe20000400000 */
[C---:B------:R-:W-:Y:S01]  /*8760*/  FFMA R22, R41.reuse, R63, R22 ;  /* 0x0000003f29167223 */ /* 0x040fe20000000016 */
[----:B------:R1:W-:Y:S01]  /*8770*/  STS.128 [R103+0x10], R104 ;  /* 0x0000106867007388 */ /* 0x0003e20000000c00 */
        /* <DEDUP_REMOVED lines=35> */
[----:B--2---:R-:W2:Y:S02]  /*89b0*/  FENCE.VIEW.ASYNC.S ;  /* 0x00000000000073c6 */ /* 0x004ea40000000000 */
[----:B--2---:R-:W-:Y:S06]  /*89c0*/  BAR.SYNC.DEFER_BLOCKING 0x1, 0x80 ;  /* 0x0042000000007b1d */ /* 0x004fec0000010000 */
[----:B------:R-:W-:Y:S05]  /*89d0*/  @P0 BRA `(.L_x_141) ;  /* 0x0000000000240947 */ /* 0x000fea0003800000 */
[----:B------:R-:W2:Y:S01]  /*89e0*/  LDCU.64 UR10, c[0x0][0x348] ;  /* 0x00006900ff0a77ac */ /* 0x000ea20008000a00 */
[----:B------:R-:W-:Y:S02]  /*89f0*/  UIADD3 UR9, UPT, UPT, UR49, 0x20, URZ ;  /* 0x0000002031097890 */ /* 0x000fe4000fffe0ff */
[----:B------:R-:W-:Y:S02]  /*8a00*/  UIADD3 UR8, UPT, UPT, UR47, 0x400, UR4 ;  /* 0x000004002f087890 */ /* 0x000fe4000fffe004 */
[----:B--2---:R-:W-:Y:S03]  /*8a10*/  UIADD3 UR6, UP0, UPT, UR10, 0x680, URZ ;  /* 0x000006800a067890 */ /* 0x004fe6000ff1e0ff */
[----:B------:R-:W-:Y:S01]  /*8a20*/  UMOV UR10, UR50 ;  /* 0x00000032000a7c82 */ /* 0x000fe20008000000 */
[----:B------:R-:W-:Y:S03]  /*8a30*/  UIADD3.X UR7, UPT, UPT, URZ, UR11, URZ, UP0, !UPT ;  /* 0x0000000bff077290 */ /* 0x000fe600087fe4ff */
[----:B------:R-:W-:Y:S06]  /*8a40*/  UMOV UR11, UR36 ;  /* 0x00000024000b7c82 */ /* 0x000fec0008000000 */
[----:B------:R2:W-:Y:S02]  /*8a50*/  UTMASTG.3D [UR8], [UR6] ;  /* 0x00000008060073b5 */ /* 0x0005e40008010000 */
[----:B--2---:R0:W-:Y:S02]  /*8a60*/  UTMACMDFLUSH ;  /* 0x00000000000079b7 */ /* 0x0041e40000000000 */
.L_x_141:
[----:B------:R-:W-:Y:S05]  /*8a70*/  BSYNC.RECONVERGENT B0 ;  /* 0x0000000000007941 */ /* 0x000fea0003800200 */
.L_x_140:
[----:B------:R-:W-:Y:S01]  /*8a80*/  UIADD3 UR4, UPT, UPT, UR45, 0x1, URZ ;  /* 0x000000012d047890 */ /* 0x000fe2000fffe0ff */
[----:B------:R-:W-:Y:S03]  /*8a90*/  BSSY.RECONVERGENT B0, `(.L_x_142) ;  /* 0x0000008000007945 */ /* 0x000fe60003800200 */
[----:B------:R-:W-:Y:S04]  /*8aa0*/  UISETP.NE.AND UP0, UPT, UR4, 0x3, UPT ;  /* 0x000000030400788c */ /* 0x000fe8000bf05270 */
[----:B------:R-:W-:Y:S02]  /*8ab0*/  UISETP.EQ.XOR UP1, UPT, UR44, 0x3, !UP0 ;  /* 0x000000032c00788c */ /* 0x000fe4000c722a70 */
[----:B------:R-:W-:Y:S02]  /*8ac0*/  USEL UR46, UR4, URZ, UP0 ;  /* 0x000000ff042e7287 */ /* 0x000fe40008000000 */
[----:B------:R-:W-:Y:S04]  /*8ad0*/  USEL UR5, URZ, 0x1, !UP1 ;  /* 0x00000001ff057887 */ /* 0x000fe8000c800000 */
[----:B------:R-:W-:Y:S01]  /*8ae0*/  ULOP3.LUT UR54, UR54, UR5, URZ, 0x3c, !UPT ;  /* 0x0000000536367292 */ /* 0x000fe2000f8e3cff */
[----:B------:R-:W-:Y:S11]  /*8af0*/  @P0 BRA `(.L_x_143) ;  /* 0x0000000000040947 */ /* 0x000ff60003800000 */
[----:B------:R-:W-:Y:S04]  /*8b00*/  DEPBAR.LE SB0, 0x1 ;  /* 0x000080400000791a */ /* 0x000fe80000000000 */
.L_x_143:
[----:B------:R-:W-:Y:S05]  /*8b10*/  BSYNC.RECONVERGENT B0 ;  /* 0x0000000000007941 */ /* 0x000fea0003800200 */
.L_x_142:
[----:B------:R-:W-:Y:S01]  /*8b20*/  BAR.SYNC.DEFER_BLOCKING 0x1, 0x80 ;  /* 0x0042000000007b1d */ /* 0x000fe20000010000 */
[----:B------:R-:W-:Y:S01]  /*8b30*/  UISETP.NE.AND UP0, UPT, UR53, -0x2, UPT ;  /* 0xfffffffe3500788c */ /* 0x000fe2000bf05270 */
[----:B------:R-:W-:Y:S08]  /*8b40*/  IADD3 R0, PT, PT, R36, 0x1, RZ ;  /* 0x0000000124007810 */ /* 0x000ff00007ffe0ff */
[----:B------:R-:W-:Y:S05]  /*8b50*/  BRA.U !UP0, `(.L_x_144) ;  /* 0x0000000108287547 */ /* 0x000fea000b800000 */
[----:B------:R-:W2:Y:S01]  /*8b60*/  S2R R2, SR_CgaCtaId ;  /* 0x0000000000027919 */ /* 0x000ea20000008800 */
[----:B------:R-:W-:Y:S01]  /*8b70*/  ISETP.NE.AND P0, PT, R102, RZ, PT ;  /* 0x000000ff6600720c */ /* 0x000fe20003f05270 */
[----:B------:R-:W-:Y:S01]  /*8b80*/  IMAD.U32 R3, RZ, RZ, UR52 ;  /* 0x00000034ff037e24 */ /* 0x000fe2000f8e00ff */
[----:B------:R-:W-:Y:S04]  /*8b90*/  UIADD3 UR4, UPT, UPT, UR52, 0x1, URZ ;  /* 0x0000000134047890 */ /* 0x000fe8000fffe0ff */
[----:B------:R-:W-:Y:S04]  /*8ba0*/  UISETP.NE.AND UP0, UPT, UR4, 0x3, UPT ;  /* 0x000000030400788c */ /* 0x000fe8000bf05270 */
[----:B------:R-:W-:Y:S03]  /*8bb0*/  USEL UR52, UR4, URZ, UP0 ;  /* 0x000000ff04347287 */ /* 0x000fe60008000000 */
[----:B------:R-:W-:Y:S05]  /*8bc0*/  @P0 LEA R3, R3, UR47, 0x3 ;  /* 0x0000002f03030c11 */ /* 0x000fea000f8e18ff */
[----:B------:R-:W-:Y:S05]  /*8bd0*/  @P0 VIADD R3, R3, 0x158 ;  /* 0x0000015803030836 */ /* 0x000fea0000000000 */
[----:B--2---:R-:W-:Y:S04]  /*8be0*/  @P0 PRMT R2, R2, 0x654, R3 ;  /* 0x0000065402020816 */ /* 0x004fe80000000003 */
[----:B------:R2:W-:Y:S03]  /*8bf0*/  @P0 SYNCS.ARRIVE.TRANS64.RED.A1T0 RZ, [R2+URZ], RZ ;  /* 0x000000ff02ff09a7 */ /* 0x0005e600081004ff */
.L_x_144:
[----:B------:R-:W-:Y:S01]  /*8c00*/  R2UR UR6, R101 ;  /* 0x00000000650672ca */ /* 0x000fe200000e0000 */
[----:B------:R-:W-:Y:S01]  /*8c10*/  UIADD3 UR53, UPT, UPT, UR53, 0x2, URZ ;  /* 0x0000000235357890 */ /* 0x000fe2000fffe0ff */
[----:B------:R-:W-:Y:S01]  /*8c20*/  R2UR UR5, R86 ;  /* 0x00000000560572ca */ /* 0x000fe200000e0000 */
[----:B------:R-:W-:Y:S01]  /*8c30*/  UMOV UR36, UR63 ;  /* 0x0000003f00247c82 */ /* 0x000fe20008000000 */
[----:B------:R-:W-:Y:S02]  /*8c40*/  R2UR UR4, R87 ;  /* 0x00000000570472ca */ /* 0x000fe400000e0000 */
[----:B------:R-:W-:Y:S02]  /*8c50*/  ISETP.NE.AND P0, PT, R91, 0x2, PT ;  /* 0x000000025b00780c */ /* 0x000fe40003f05270 */
[----:B------:R-:W-:Y:S02]  /*8c60*/  ISETP.NE.AND P1, PT, R0, 0x4, PT ;  /* 0x000000040000780c */ /* 0x000fe40003f25270 */
[----:B------:R-:W-:Y:S02]  /*8c70*/  SEL R3, RZ, 0x1, P0 ;  /* 0x00000001ff037807 */ /* 0x000fe40000000000 */
[----:B--2---:R-:W-:Y:S01]  /*8c80*/  SEL R2, RZ, 0x1, P1 ;  /* 0x00000001ff027807 */ /* 0x004fe20000800000 */
[----:B------:R-:W-:Y:S01]  /*8c90*/  UISETP.NE.AND UP0, UPT, UR6, URZ, UPT ;  /* 0x000000ff0600728c */ /* 0x000fe2000bf05270 */
[----:B------:R-:W-:Y:S01]  /*8ca0*/  LOP3.LUT R94, R94, R3, RZ, 0x3c, !PT ;  /* 0x000000035e5e7212 */ /* 0x000fe200078e3cff */
[----:B------:R-:W-:Y:S01]  /*8cb0*/  UIADD3 UR33, UPT, UPT, UR37, UR5, URZ ;  /* 0x0000000525217290 */ /* 0x000fe2000fffe0ff */
[----:B------:R-:W-:Y:S01]  /*8cc0*/  LOP3.LUT R95, R95, R2, RZ, 0x3c, !PT ;  /* 0x000000025f5f7212 */ /* 0x000fe200078e3cff */
[----:B------:R-:W-:Y:S01]  /*8cd0*/  UIADD3 UR32, UPT, UPT, UR38, UR4, URZ ;  /* 0x0000000426207290 */ /* 0x000fe2000fffe0ff */
[----:B------:R-:W-:Y:S02]  /*8ce0*/  SEL R91, R91, RZ, P0 ;  /* 0x000000ff5b5b7207 */ /* 0x000fe40000000000 */
[----:B------:R-:W-:Y:S02]  /*8cf0*/  SEL R36, R0, RZ, P1 ;  /* 0x000000ff00247207 */ /* 0x000fe40000800000 */
[----:B------:R-:W-:Y:S07]  /*8d00*/  BRA.U UP0, `(.L_x_145) ;  /* 0xffffffd500887547 */ /* 0x000fee000b83ffff */
[----:B------:R-:W-:-:S13]  /*8d10*/  R2UR UR4, R88 ;  /* 0x00000000580472ca */ /* 0x000fda00000e0000 */
[----:B------:R-:W-:-:S09]  /*8d20*/  UISETP.NE.AND UP0, UPT, UR4, URZ, UPT ;  /* 0x000000ff0400728c */ /* 0x000fd2000bf05270 */
[----:B------:R-:W-:Y:S05]  /*8d30*/  BRA.U !UP0, `(.L_x_146) ;  /* 0x0000000108487547 */ /* 0x000fea000b800000 */
[----:B------:R-:W2:Y:S02]  /*8d40*/  LDCU.64 UR4, c[0x0][0x890] ;  /* 0x00011200ff0477ac */ /* 0x000ea40008000a00 */
[----:B--2---:R-:W-:-:S04]  /*8d50*/  UISETP.NE.U32.AND UP0, UPT, UR4, URZ, UPT ;  /* 0x000000ff0400728c */ /* 0x004fc8000bf05070 */
[----:B------:R-:W-:-:S09]  /*8d60*/  UISETP.NE.AND.EX UP0, UPT, UR5, URZ, UPT, UP0 ;  /* 0x000000ff0500728c */ /* 0x000fd2000bf05300 */
[----:B------:R-:W-:Y:S05]  /*8d70*/  BRA.U UP0, `(.L_x_147) ;  /* 0x00000001000c7547 */ /* 0x000fea000b800000 */
[----:B------:R-:W-:-:S13]  /*8d80*/  FSETP.NEU.AND P0, PT, R41, RZ, PT ;  /* 0x000000ff2900720b */ /* 0x000fda0003f0d000 */
[----:B------:R-:W-:Y:S05]  /*8d90*/  @!P0 EXIT ;  /* 0x000000000000894d */ /* 0x000fea0003800000 */
[----:B------:R-:W-:Y:S05]  /*8da0*/  BRA `(.L_x_146) ;  /* 0x00000000002c7947 */ /* 0x000fea0003800000 */
.L_x_147:
[----:B------:R-:W-:Y:S01]  /*8db0*/  ISETP.NE.AND P0, PT, R90, RZ, PT ;  /* 0x000000ff5a00720c */ /* 0x000fe20003f05270 */
[----:B------:R-:W-:-:S12]  /*8dc0*/  BSSY.RECONVERGENT B0, `(.L_x_146) ;  /* 0x0000009000007945 */ /* 0x000fd80003800200 */
[----:B------:R-:W-:Y:S05]  /*8dd0*/  @P0 BRA `(.L_x_148) ;  /* 0x0000000000140947 */ /* 0x000fea0003800000 */
[----:B------:R-:W2:Y:S02]  /*8de0*/  LDCU.64 UR4, c[0x0][0x888] ;  /* 0x00011100ff0477ac */ /* 0x000ea40008000a00 */
[----:B--2---:R-:W-:-:S04]  /*8df0*/  ISETP.NE.U32.AND P0, PT, RZ, UR4, PT ;  /* 0x00000004ff007c0c */ /* 0x004fc8000bf05070 */
[----:B------:R-:W-:-:S13]  /*8e00*/  ISETP.NE.AND.EX P0, PT, RZ, UR5, PT, P0 ;  /* 0x00000005ff007c0c */ /* 0x000fda000bf05300 */
[----:B------:R-:W-:Y:S05]  /*8e10*/  @!P0 EXIT ;  /* 0x000000000000894d */ /* 0x000fea0003800000 */
[----:B------:R-:W-:Y:S05]  /*8e20*/  BRA `(.L_x_149) ;  /* 0x0000000000087947 */ /* 0x000fea0003800000 */
.L_x_148:
[----:B------:R-:W-:-:S13]  /*8e30*/  FSETP.NEU.AND P0, PT, R41, RZ, PT ;  /* 0x000000ff2900720b */ /* 0x000fda0003f0d000 */
[----:B------:R-:W-:Y:S05]  /*8e40*/  @!P0 EXIT ;  /* 0x000000000000894d */ /* 0x000fea0003800000 */
.L_x_149:
[----:B------:R-:W-:Y:S05]  /*8e50*/  BSYNC.RECONVERGENT B0 ;  /* 0x0000000000007941 */ /* 0x000fea0003800200 */
.L_x_146:
[----:B------:R-:W2:Y:S01]  /*8e60*/  S2UR UR5, SR_CgaCtaId ;  /* 0x00000000000579c3 */ /* 0x000ea20000008800 */
[----:B------:R-:W-:Y:S01]  /*8e70*/  ULEA UR4, UR52, UR47, 0x3 ;  /* 0x0000002f34047291 */ /* 0x000fe2000f8e18ff */
[----:B------:R-:W-:-:S04]  /*8e80*/  DEPBAR.LE SB0, 0x0 ;  /* 0x000080000000791a */ /* 0x000fc80000000000 */
[----:B------:R-:W-:-:S04]  /*8e90*/  UIADD3 UR4, UPT, UPT, UR4, 0x158, URZ ;  /* 0x0000015804047890 */ /* 0x000fc8000fffe0ff */
[----:B--2---:R-:W-:-:S09]  /*8ea0*/  UPRMT UR4, UR5, 0x654, UR4 ;  /* 0x0000065405047896 */ /* 0x004fd20008000004 */
[----:B------:R-:W-:Y:S01]  /*8eb0*/  SYNCS.ARRIVE.TRANS64.RED.A1T0 RZ, [UR4], RZ ;  /* 0x000000ffffff79a7 */ /* 0x000fe20008100404 */
[----:B------:R-:W-:Y:S05]  /*8ec0*/  EXIT ;  /* 0x000000000000794d */ /* 0x000fea0003800000 */
.L_x_25:
[----:B-1----:R1:W3:Y:S02]  /*8ed0*/  SYNCS.PHASECHK.TRANS64.TRYWAIT P0, [R0+URZ+0x1f0], R3 ;  /* 0x0001f003000075a7 */ /* 0x0022e400080011ff */
[----:B---3--:R-:W-:Y:S05]  /*8ee0*/  @!P0 NANOSLEEP.SYNCS 0x989680 ;  /* 0x009896800000895d */ /* 0x008fea0003900000 */
[----:B------:R-:W3:Y:S02]  /*8ef0*/  @!P0 SYNCS.PHASECHK.TRANS64 P0, [R0+URZ+0x1f0], R3 ;  /* 0x0001f003000085a7 */ /* 0x000ee400080010ff */
[----:B---3--:R-:W-:Y:S05]  /*8f00*/  @!P0 BRA `(.L_x_25) ;  /* 0xfffffffc00f08947 */ /* 0x008fea000383ffff */
[----:B------:R-:W-:Y:S05]  /*8f10*/  BRA `(.L_x_150) ;  /* 0xffffff8c009c7947 */ /* 0x000fea000383ffff */
.L_x_28:
[----:B-1----:R-:W-:-:S07]  /*8f20*/  MOV R0, UR33 ;  /* 0x0000002100007c02 */ /* 0x002fce0008000f00 */
.L_x_151:
[----:B-1----:R1:W3:Y:S02]  /*8f30*/  SYNCS.PHASECHK.TRANS64.TRYWAIT P0, [R0+URZ+0xa0], R3 ;  /* 0x0000a003000075a7 */ /* 0x0022e400080011ff */
[----:B---3--:R-:W-:Y:S05]  /*8f40*/  @!P0 NANOSLEEP.SYNCS 0x989680 ;  /* 0x009896800000895d */ /* 0x008fea0003900000 */
[----:B------:R-:W3:Y:S02]  /*8f50*/  @!P0 SYNCS.PHASECHK.TRANS64 P0, [R0+URZ+0xa0], R3 ;  /* 0x0000a003000085a7 */ /* 0x000ee400080010ff */
[----:B---3--:R-:W-:Y:S05]  /*8f60*/  @!P0 BRA `(.L_x_151) ;  /* 0xfffffffc00f08947 */ /* 0x008fea000383ffff */
[----:B------:R-:W-:Y:S05]  /*8f70*/  BRA `(.L_x_27) ;  /* 0xffffff8c00ec7947 */ /* 0x000fea000383ffff */
.L_x_35:
[----:B-1----:R-:W-:-:S07]  /*8f80*/  MOV R0, UR9 ;  /* 0x0000000900007c02 */ /* 0x002fce0008000f00 */
.L_x_152:
[----:B-1----:R1:W3:Y:S02]  /*8f90*/  SYNCS.PHASECHK.TRANS64.TRYWAIT P0, [R0+URZ+0xa0], R3 ;  /* 0x0000a003000075a7 */ /* 0x0022e400080011ff */
[----:B---3--:R-:W-:Y:S05]  /*8fa0*/  @!P0 NANOSLEEP.SYNCS 0x989680 ;  /* 0x009896800000895d */ /* 0x008fea0003900000 */
[----:B------:R-:W3:Y:S02]  /*8fb0*/  @!P0 SYNCS.PHASECHK.TRANS64 P0, [R0+URZ+0xa0], R3 ;  /* 0x0000a003000085a7 */ /* 0x000ee400080010ff */
[----:B---3--:R-:W-:Y:S05]  /*8fc0*/  @!P0 BRA `(.L_x_152) ;  /* 0xfffffffc00f08947 */ /* 0x008fea000383ffff */
[----:B------:R-:W-:Y:S05]  /*8fd0*/  BRA `(.L_x_34) ;  /* 0xffffff9000b07947 */ /* 0x000fea000383ffff */
.L_x_40:
[----:B-1----:R1:W3:Y:S02]  /*8fe0*/  SYNCS.PHASECHK.TRANS64.TRYWAIT P0, [R3+URZ+0x180], R0 ;  /* 0x00018000030075a7 */ /* 0x0022e400080011ff */
[----:B---3--:R-:W-:Y:S05]  /*8ff0*/  @!P0 NANOSLEEP.SYNCS 0x989680 ;  /* 0x009896800000895d */ /* 0x008fea0003900000 */
[----:B------:R-:W3:Y:S02]  /*9000*/  @!P0 SYNCS.PHASECHK.TRANS64 P0, [R3+URZ+0x180], R0 ;  /* 0x00018000030085a7 */ /* 0x000ee400080010ff */
[----:B---3--:R-:W-:Y:S05]  /*9010*/  @!P0 BRA `(.L_x_40) ;  /* 0xfffffffc00f08947 */ /* 0x008fea000383ffff */
[----:B------:R-:W-:Y:S05]  /*9020*/  BRA `(.L_x_153) ;  /* 0xffffff9400547947 */ /* 0x000fea000383ffff */
.L_x_44:
[----:B-1----:R-:W-:-:S07]  /*9030*/  MOV R0, UR4 ;  /* 0x0000000400007c02 */ /* 0x002fce0008000f00 */
.L_x_154:
[----:B-1----:R1:W3:Y:S02]  /*9040*/  SYNCS.PHASECHK.TRANS64.TRYWAIT P0, [R0+URZ], R3 ;  /* 0x00000003000075a7 */ /* 0x0022e400080011ff */
[----:B---3--:R-:W-:Y:S05]  /*9050*/  @!P0 NANOSLEEP.SYNCS 0x989680 ;  /* 0x009896800000895d */ /* 0x008fea0003900000 */
[----:B------:R-:W3:Y:S02]  /*9060*/  @!P0 SYNCS.PHASECHK.TRANS64 P0, [R0+URZ], R3 ;  /* 0x00000003000085a7 */ /* 0x000ee400080010ff */
[----:B---3--:R-:W-:Y:S05]  /*9070*/  @!P0 BRA `(.L_x_154) ;  /* 0xfffffffc00f08947 */ /* 0x008fea000383ffff */
[----:B------:R-:W-:Y:S05]  /*9080*/  BRA `(.L_x_155) ;  /* 0xffffff9c00007947 */ /* 0x000fea000383ffff */
.L_x_45:
[----:B------:R-:W-:-:S07]  /*9090*/  MOV R0, UR5 ;  /* 0x0000000500007c02 */ /* 0x000fce0008000f00 */
.L_x_156:
[----:B-1----:R1:W3:Y:S02]  /*90a0*/  SYNCS.PHASECHK.TRANS64.TRYWAIT P0, [R0+URZ], R3 ;  /* 0x00000003000075a7 */ /* 0x0022e400080011ff */
[----:B---3--:R-:W-:Y:S05]  /*90b0*/  @!P0 NANOSLEEP.SYNCS 0x989680 ;  /* 0x009896800000895d */ /* 0x008fea0003900000 */
[----:B------:R-:W3:Y:S02]  /*90c0*/  @!P0 SYNCS.PHASECHK.TRANS64 P0, [R0+URZ], R3 ;  /* 0x00000003000085a7 */ /* 0x000ee400080010ff */
[----:B---3--:R-:W-:Y:S05]  /*90d0*/  @!P0 BRA `(.L_x_156) ;  /* 0xfffffffc00f08947 */ /* 0x008fea000383ffff */
[----:B------:R-:W-:Y:S05]  /*90e0*/  BRA `(.L_x_157) ;  /* 0xffffff9c000c7947 */ /* 0x000fea000383ffff */
.L_x_46:
[----:B------:R-:W-:-:S07]  /*90f0*/  MOV R0, UR5 ;  /* 0x0000000500007c02 */ /* 0x000fce0008000f00 */
.L_x_158:
[----:B-1----:R1:W3:Y:S02]  /*9100*/  SYNCS.PHASECHK.TRANS64.TRYWAIT P0, [R0+URZ], R3 ;  /* 0x00000003000075a7 */ /* 0x0022e400080011ff */
[----:B---3--:R-:W-:Y:S05]  /*9110*/  @!P0 NANOSLEEP.SYNCS 0x989680 ;  /* 0x009896800000895d */ /* 0x008fea0003900000 */
[----:B------:R-:W3:Y:S02]  /*9120*/  @!P0 SYNCS.PHASECHK.TRANS64 P0, [R0+URZ], R3 ;  /* 0x00000003000085a7 */ /* 0x000ee400080010ff */
[----:B---3--:R-:W-:Y:S05]  /*9130*/  @!P0 BRA `(.L_x_158) ;  /* 0xfffffffc00f08947 */ /* 0x008fea000383ffff */
[----:B------:R-:W-:Y:S05]  /*9140*/  BRA `(.L_x_159) ;  /* 0xffffff9c00187947 */ /* 0x000fea000383ffff */
.L_x_47:
[----:B------:R-:W-:-:S07]  /*9150*/  MOV R0, UR5 ;  /* 0x0000000500007c02 */ /* 0x000fce0008000f00 */
.L_x_160:
[----:B-1----:R1:W3:Y:S02]  /*9160*/  SYNCS.PHASECHK.TRANS64.TRYWAIT P0, [R0+URZ], R3 ;  /* 0x00000003000075a7 */ /* 0x0022e400080011ff */
[----:B---3--:R-:W-:Y:S05]  /*9170*/  @!P0 NANOSLEEP.SYNCS 0x989680 ;  /* 0x009896800000895d */ /* 0x008fea0003900000 */
[----:B------:R-:W3:Y:S02]  /*9180*/  @!P0 SYNCS.PHASECHK.TRANS64 P0, [R0+URZ], R3 ;  /* 0x00000003000085a7 */ /* 0x000ee400080010ff */
[----:B---3--:R-:W-:Y:S05]  /*9190*/  @!P0 BRA `(.L_x_160) ;  /* 0xfffffffc00f08947 */ /* 0x008fea000383ffff */
[----:B------:R-:W-:Y:S05]  /*91a0*/  BRA `(.L_x_161) ;  /* 0xffffff9c00247947 */ /* 0x000fea000383ffff */
.L_x_48:
[----:B------:R-:W-:-:S07]  /*91b0*/  MOV R0, UR5 ;  /* 0x0000000500007c02 */ /* 0x000fce0008000f00 */
.L_x_162:
[----:B-1----:R1:W3:Y:S02]  /*91c0*/  SYNCS.PHASECHK.TRANS64.TRYWAIT P0, [R0+URZ], R3 ;  /* 0x00000003000075a7 */ /* 0x0022e400080011ff */
[----:B---3--:R-:W-:Y:S05]  /*91d0*/  @!P0 NANOSLEEP.SYNCS 0x989680 ;  /* 0x009896800000895d */ /* 0x008fea0003900000 */
[----:B------:R-:W3:Y:S02]  /*91e0*/  @!P0 SYNCS.PHASECHK.TRANS64 P0, [R0+URZ], R3 ;  /* 0x00000003000085a7 */ /* 0x000ee400080010ff */
[----:B---3--:R-:W-:Y:S05]  /*91f0*/  @!P0 BRA `(.L_x_162) ;  /* 0xfffffffc00f08947 */ /* 0x008fea000383ffff */
[----:B------:R-:W-:Y:S05]  /*9200*/  BRA `(.L_x_163) ;  /* 0xffffff9c00307947 */ /* 0x000fea000383ffff */
.L_x_49:
[----:B------:R-:W-:-:S07]  /*9210*/  MOV R0, UR5 ;  /* 0x0000000500007c02 */ /* 0x000fce0008000f00 */
.L_x_164:
[----:B-1----:R1:W3:Y:S02]  /*9220*/  SYNCS.PHASECHK.TRANS64.TRYWAIT P0, [R0+URZ], R3 ;  /* 0x00000003000075a7 */ /* 0x0022e400080011ff */
[----:B---3--:R-:W-:Y:S05]  /*9230*/  @!P0 NANOSLEEP.SYNCS 0x989680 ;  /* 0x009896800000895d */ /* 0x008fea0003900000 */
[----:B------:R-:W3:Y:S02]  /*9240*/  @!P0 SYNCS.PHASECHK.TRANS64 P0, [R0+URZ], R3 ;  /* 0x00000003000085a7 */ /* 0x000ee400080010ff */
[----:B---3--:R-:W-:Y:S05]  /*9250*/  @!P0 BRA `(.L_x_164) ;  /* 0xfffffffc00f08947 */ /* 0x008fea000383ffff */
[----:B------:R-:W-:Y:S05]  /*9260*/  BRA `(.L_x_165) ;  /* 0xffffff9c003c7947 */ /* 0x000fea000383ffff */
.L_x_50:
[----:B------:R-:W-:-:S07]  /*9270*/  MOV R0, UR5 ;  /* 0x0000000500007c02 */ /* 0x000fce0008000f00 */
.L_x_166:
[----:B-1----:R1:W3:Y:S02]  /*9280*/  SYNCS.PHASECHK.TRANS64.TRYWAIT P0, [R0+URZ], R3 ;  /* 0x00000003000075a7 */ /* 0x0022e400080011ff */
[----:B---3--:R-:W-:Y:S05]  /*9290*/  @!P0 NANOSLEEP.SYNCS 0x989680 ;  /* 0x009896800000895d */ /* 0x008fea0003900000 */
[----:B------:R-:W3:Y:S02]  /*92a0*/  @!P0 SYNCS.PHASECHK.TRANS64 P0, [R0+URZ], R3 ;  /* 0x00000003000085a7 */ /* 0x000ee400080010ff */
[----:B---3--:R-:W-:Y:S05]  /*92b0*/  @!P0 BRA `(.L_x_166) ;  /* 0xfffffffc00f08947 */ /* 0x008fea000383ffff */
[----:B------:R-:W-:Y:S05]  /*92c0*/  BRA `(.L_x_167) ;  /* 0xffffff9c00487947 */ /* 0x000fea000383ffff */
.L_x_51:
[----:B------:R-:W-:-:S07]  /*92d0*/  MOV R0, UR5 ;  /* 0x0000000500007c02 */ /* 0x000fce0008000f00 */
.L_x_168:
[----:B-1----:R1:W3:Y:S02]  /*92e0*/  SYNCS.PHASECHK.TRANS64.TRYWAIT P0, [R0+URZ], R3 ;  /* 0x00000003000075a7 */ /* 0x0022e400080011ff */
[----:B---3--:R-:W-:Y:S05]  /*92f0*/  @!P0 NANOSLEEP.SYNCS 0x989680 ;  /* 0x009896800000895d */ /* 0x008fea0003900000 */
[----:B------:R-:W3:Y:S02]  /*9300*/  @!P0 SYNCS.PHASECHK.TRANS64 P0, [R0+URZ], R3 ;  /* 0x00000003000085a7 */ /* 0x000ee400080010ff */
[----:B---3--:R-:W-:Y:S05]  /*9310*/  @!P0 BRA `(.L_x_168) ;  /* 0xfffffffc00f08947 */ /* 0x008fea000383ffff */
[----:B------:R-:W-:Y:S05]  /*9320*/  BRA `(.L_x_169) ;  /* 0xffffff9c00547947 */ /* 0x000fea000383ffff */
.L_x_52:
[----:B------:R-:W-:-:S07]  /*9330*/  MOV R0, UR5 ;  /* 0x0000000500007c02 */ /* 0x000fce0008000f00 */
.L_x_170:
[----:B-1----:R1:W3:Y:S02]  /*9340*/  SYNCS.PHASECHK.TRANS64.TRYWAIT P0, [R0+URZ], R3 ;  /* 0x00000003000075a7 */ /* 0x0022e400080011ff */
[----:B---3--:R-:W-:Y:S05]  /*9350*/  @!P0 NANOSLEEP.SYNCS 0x989680 ;  /* 0x009896800000895d */ /* 0x008fea0003900000 */
[----:B------:R-:W3:Y:S02]  /*9360*/  @!P0 SYNCS.PHASECHK.TRANS64 P0, [R0+URZ], R3 ;  /* 0x00000003000085a7 */ /* 0x000ee400080010ff */
[----:B---3--:R-:W-:Y:S05]  /*9370*/  @!P0 BRA `(.L_x_170) ;  /* 0xfffffffc00f08947 */ /* 0x008fea000383ffff */
[----:B------:R-:W-:Y:S05]  /*9380*/  BRA `(.L_x_171) ;  /* 0xffffff9c00607947 */ /* 0x000fea000383ffff */
.L_x_53:
[----:B------:R-:W-:-:S07]  /*9390*/  MOV R0, UR5 ;  /* 0x0000000500007c02 */ /* 0x000fce0008000f00 */
.L_x_172:
[----:B-1----:R1:W3:Y:S02]  /*93a0*/  SYNCS.PHASECHK.TRANS64.TRYWAIT P0, [R0+URZ], R3 ;  /* 0x00000003000075a7 */ /* 0x0022e400080011ff */
[----:B---3--:R-:W-:Y:S05]  /*93b0*/  @!P0 NANOSLEEP.SYNCS 0x989680 ;  /* 0x009896800000895d */ /* 0x008fea0003900000 */
[----:B------:R-:W3:Y:S02]  /*93c0*/  @!P0 SYNCS.PHASECHK.TRANS64 P0, [R0+URZ], R3 ;  /* 0x00000003000085a7 */ /* 0x000ee400080010ff */
[----:B---3--:R-:W-:Y:S05]  /*93d0*/  @!P0 BRA `(.L_x_172) ;  /* 0xfffffffc00f08947 */ /* 0x008fea000383ffff */
[----:B------:R-:W-:Y:S05]  /*93e0*/  BRA `(.L_x_173) ;  /* 0xffffff9c006c7947 */ /* 0x000fea000383ffff */
.L_x_54:
[----:B------:R-:W-:-:S07]  /*93f0*/  MOV R0, UR5 ;  /* 0x0000000500007c02 */ /* 0x000fce0008000f00 */
.L_x_174:
[----:B-1----:R1:W3:Y:S02]  /*9400*/  SYNCS.PHASECHK.TRANS64.TRYWAIT P0, [R0+URZ], R3 ;  /* 0x00000003000075a7 */ /* 0x0022e400080011ff */
[----:B---3--:R-:W-:Y:S05]  /*9410*/  @!P0 NANOSLEEP.SYNCS 0x989680 ;  /* 0x009896800000895d */ /* 0x008fea0003900000 */
[----:B------:R-:W3:Y:S02]  /*9420*/  @!P0 SYNCS.PHASECHK.TRANS64 P0, [R0+URZ], R3 ;  /* 0x00000003000085a7 */ /* 0x000ee400080010ff */
[----:B---3--:R-:W-:Y:S05]  /*9430*/  @!P0 BRA `(.L_x_174) ;  /* 0xfffffffc00f08947 */ /* 0x008fea000383ffff */
[----:B------:R-:W-:Y:S05]  /*9440*/  BRA `(.L_x_175) ;  /* 0xffffff9c00787947 */ /* 0x000fea000383ffff */
.L_x_55:
[----:B------:R-:W-:-:S07]  /*9450*/  MOV R0, UR5 ;  /* 0x0000000500007c02 */ /* 0x000fce0008000f00 */
.L_x_176:
[----:B-1----:R1:W3:Y:S02]  /*9460*/  SYNCS.PHASECHK.TRANS64.TRYWAIT P0, [R0+URZ], R3 ;  /* 0x00000003000075a7 */ /* 0x0022e400080011ff */
[----:B---3--:R-:W-:Y:S05]  /*9470*/  @!P0 NANOSLEEP.SYNCS 0x989680 ;  /* 0x009896800000895d */ /* 0x008fea0003900000 */
[----:B------:R-:W3:Y:S02]  /*9480*/  @!P0 SYNCS.PHASECHK.TRANS64 P0, [R0+URZ], R3 ;  /* 0x00000003000085a7 */ /* 0x000ee400080010ff */
[----:B---3--:R-:W-:Y:S05]  /*9490*/  @!P0 BRA `(.L_x_176) ;  /* 0xfffffffc00f08947 */ /* 0x008fea000383ffff */
[----:B------:R-:W-:Y:S05]  /*94a0*/  BRA `(.L_x_177) ;  /* 0xffffff9c00847947 */ /* 0x000fea000383ffff */
.L_x_56:
[----:B------:R-:W-:-:S07]  /*94b0*/  MOV R0, UR5 ;  /* 0x0000000500007c02 */ /* 0x000fce0008000f00 */
.L_x_178:
[----:B-1----:R1:W3:Y:S02]  /*94c0*/  SYNCS.PHASECHK.TRANS64.TRYWAIT P0, [R0+URZ], R3 ;  /* 0x00000003000075a7 */ /* 0x0022e400080011ff */
[----:B---3--:R-:W-:Y:S05]  /*94d0*/  @!P0 NANOSLEEP.SYNCS 0x989680 ;  /* 0x009896800000895d */ /* 0x008fea0003900000 */
[----:B------:R-:W3:Y:S02]  /*94e0*/  @!P0 SYNCS.PHASECHK.TRANS64 P0, [R0+URZ], R3 ;  /* 0x00000003000085a7 */ /* 0x000ee400080010ff */
[----:B---3--:R-:W-:Y:S05]  /*94f0*/  @!P0 BRA `(.L_x_178) ;  /* 0xfffffffc00f08947 */ /* 0x008fea000383ffff */
[----:B------:R-:W-:Y:S05]  /*9500*/  BRA `(.L_x_179) ;  /* 0xffffff9c00907947 */ /* 0x000fea000383ffff */
.L_x_57:
[----:B------:R-:W-:-:S07]  /*9510*/  MOV R0, UR5 ;  /* 0x0000000500007c02 */ /* 0x000fce0008000f00 */
.L_x_180:
[----:B-1----:R1:W3:Y:S02]  /*9520*/  SYNCS.PHASECHK.TRANS64.TRYWAIT P0, [R0+URZ], R3 ;  /* 0x00000003000075a7 */ /* 0x0022e400080011ff */
[----:B---3--:R-:W-:Y:S05]  /*9530*/  @!P0 NANOSLEEP.SYNCS 0x989680 ;  /* 0x009896800000895d */ /* 0x008fea0003900000 */
[----:B------:R-:W3:Y:S02]  /*9540*/  @!P0 SYNCS.PHASECHK.TRANS64 P0, [R0+URZ], R3 ;  /* 0x00000003000085a7 */ /* 0x000ee400080010ff */
[----:B---3--:R-:W-:Y:S05]  /*9550*/  @!P0 BRA `(.L_x_180) ;  /* 0xfffffffc00f08947 */ /* 0x008fea000383ffff */
[----:B------:R-:W-:Y:S05]  /*9560*/  BRA `(.L_x_181) ;  /* 0xffffff9c009c7947 */ /* 0x000fea000383ffff */
.L_x_58:
[----:B------:R-:W-:-:S07]  /*9570*/  MOV R0, UR5 ;  /* 0x0000000500007c02 */ /* 0x000fce0008000f00 */
.L_x_182:
[----:B-1----:R1:W3:Y:S02]  /*9580*/  SYNCS.PHASECHK.TRANS64.TRYWAIT P0, [R0+URZ], R3 ;  /* 0x00000003000075a7 */ /* 0x0022e400080011ff */
[----:B---3--:R-:W-:Y:S05]  /*9590*/  @!P0 NANOSLEEP.SYNCS 0x989680 ;  /* 0x009896800000895d */ /* 0x008fea0003900000 */
[----:B------:R-:W3:Y:S02]  /*95a0*/  @!P0 SYNCS.PHASECHK.TRANS64 P0, [R0+URZ], R3 ;  /* 0x00000003000085a7 */ /* 0x000ee400080010ff */
[----:B---3--:R-:W-:Y:S05]  /*95b0*/  @!P0 BRA `(.L_x_182) ;  /* 0xfffffffc00f08947 */ /* 0x008fea000383ffff */
[----:B------:R-:W-:Y:S05]  /*95c0*/  BRA `(.L_x_183) ;  /* 0xffffff9c00a87947 */ /* 0x000fea000383ffff */
.L_x_59:
[----:B------:R-:W-:-:S07]  /*95d0*/  MOV R0, UR5 ;  /* 0x0000000500007c02 */ /* 0x000fce0008000f00 */
.L_x_184:
[----:B-1----:R1:W3:Y:S02]  /*95e0*/  SYNCS.PHASECHK.TRANS64.TRYWAIT P0, [R0+URZ], R3 ;  /* 0x00000003000075a7 */ /* 0x0022e400080011ff */
[----:B---3--:R-:W-:Y:S05]  /*95f0*/  @!P0 NANOSLEEP.SYNCS 0x989680 ;  /* 0x009896800000895d */ /* 0x008fea0003900000 */
[----:B------:R-:W3:Y:S02]  /*9600*/  @!P0 SYNCS.PHASECHK.TRANS64 P0, [R0+URZ], R3 ;  /* 0x00000003000085a7 */ /* 0x000ee400080010ff */
[----:B---3--:R-:W-:Y:S05]  /*9610*/  @!P0 BRA `(.L_x_184) ;  /* 0xfffffffc00f08947 */ /* 0x008fea000383ffff */
[----:B------:R-:W-:Y:S05]  /*9620*/  BRA `(.L_x_185) ;  /* 0xffffff9c00b47947 */ /* 0x000fea000383ffff */
.L_x_60:
[----:B------:R-:W-:-:S07]  /*9630*/  MOV R0, UR5 ;  /* 0x0000000500007c02 */ /* 0x000fce0008000f00 */
.L_x_186:
[----:B-1----:R1:W3:Y:S02]  /*9640*/  SYNCS.PHASECHK.TRANS64.TRYWAIT P0, [R0+URZ], R3 ;  /* 0x00000003000075a7 */ /* 0x0022e400080011ff */
[----:B---3--:R-:W-:Y:S05]  /*9650*/  @!P0 NANOSLEEP.SYNCS 0x989680 ;  /* 0x009896800000895d */ /* 0x008fea0003900000 */
[----:B------:R-:W3:Y:S02]  /*9660*/  @!P0 SYNCS.PHASECHK.TRANS64 P0, [R0+URZ], R3 ;  /* 0x00000003000085a7 */ /* 0x000ee400080010ff */
[----:B---3--:R-:W-:Y:S05]  /*9670*/  @!P0 BRA `(.L_x_186) ;  /* 0xfffffffc00f08947 */ /* 0x008fea000383ffff */
[----:B------:R-:W-:Y:S05]  /*9680*/  BRA `(.L_x_187) ;  /* 0xffffff9c00c07947 */ /* 0x000fea000383ffff */
.L_x_61:
[----:B------:R-:W-:-:S07]  /*9690*/  MOV R0, UR5 ;  /* 0x0000000500007c02 */ /* 0x000fce0008000f00 */
.L_x_188:
[----:B-1----:R1:W3:Y:S02]  /*96a0*/  SYNCS.PHASECHK.TRANS64.TRYWAIT P0, [R0+URZ], R3 ;  /* 0x00000003000075a7 */ /* 0x0022e400080011ff */
[----:B---3--:R-:W-:Y:S05]  /*96b0*/  @!P0 NANOSLEEP.SYNCS 0x989680 ;  /* 0x009896800000895d */ /* 0x008fea0003900000 */
[----:B------:R-:W3:Y:S02]  /*96c0*/  @!P0 SYNCS.PHASECHK.TRANS64 P0, [R0+URZ], R3 ;  /* 0x00000003000085a7 */ /* 0x000ee400080010ff */
[----:B---3--:R-:W-:Y:S05]  /*96d0*/  @!P0 BRA `(.L_x_188) ;  /* 0xfffffffc00f08947 */ /* 0x008fea000383ffff */
[----:B------:R-:W-:Y:S05]  /*96e0*/  BRA `(.L_x_189) ;  /* 0xffffff9c00cc7947 */ /* 0x000fea000383ffff */
.L_x_62:
[----:B------:R-:W-:-:S07]  /*96f0*/  MOV R0, UR5 ;  /* 0x0000000500007c02 */ /* 0x000fce0008000f00 */
.L_x_190:
[----:B-1----:R1:W3:Y:S02]  /*9700*/  SYNCS.PHASECHK.TRANS64.TRYWAIT P0, [R0+URZ], R3 ;  /* 0x00000003000075a7 */ /* 0x0022e400080011ff */
[----:B---3--:R-:W-:Y:S05]  /*9710*/  @!P0 NANOSLEEP.SYNCS 0x989680 ;  /* 0x009896800000895d */ /* 0x008fea0003900000 */
[----:B------:R-:W3:Y:S02]  /*9720*/  @!P0 SYNCS.PHASECHK.TRANS64 P0, [R0+URZ], R3 ;  /* 0x00000003000085a7 */ /* 0x000ee400080010ff */
[----:B---3--:R-:W-:Y:S05]  /*9730*/  @!P0 BRA `(.L_x_190) ;  /* 0xfffffffc00f08947 */ /* 0x008fea000383ffff */
[----:B------:R-:W-:Y:S05]  /*9740*/  BRA `(.L_x_191) ;  /* 0xffffff9c00d87947 */ /* 0x000fea000383ffff */
.L_x_65:
[----:B--2---:R2:W3:Y:S02]  /*9750*/  SYNCS.PHASECHK.TRANS64.TRYWAIT P0, [R0+URZ+0x1e0], R5 ;  /* 0x0001e005000075a7 */ /* 0x0044e400080011ff */
[----:B---3--:R-:W-:Y:S05]  /*9760*/  @!P0 NANOSLEEP.SYNCS 0x989680 ;  /* 0x009896800000895d */ /* 0x008fea0003900000 */
[----:B------:R-:W3:Y:S02]  /*9770*/  @!P0 SYNCS.PHASECHK.TRANS64 P0, [R0+URZ+0x1e0], R5 ;  /* 0x0001e005000085a7 */ /* 0x000ee400080010ff */
[----:B---3--:R-:W-:Y:S05]  /*9780*/  @!P0 BRA `(.L_x_65) ;  /* 0xfffffffc00f08947 */ /* 0x008fea000383ffff */
[----:B------:R-:W-:Y:S05]  /*9790*/  BRA `(.L_x_192) ;  /* 0xffffffa0003c7947 */ /* 0x000fea000383ffff */
.L_x_66:
[----:B------:R-:W-:-:S07]  /*97a0*/  MOV R0, UR4 ;  /* 0x0000000400007c02 */ /* 0x000fce0008000f00 */
.L_x_193:
[----:B--2---:R2:W3:Y:S02]  /*97b0*/  SYNCS.PHASECHK.TRANS64.TRYWAIT P0, [R0+URZ+0x190], R7 ;  /* 0x00019007000075a7 */ /* 0x0044e400080011ff */
[----:B---3--:R-:W-:Y:S05]  /*97c0*/  @!P0 NANOSLEEP.SYNCS 0x989680 ;  /* 0x009896800000895d */ /* 0x008fea0003900000 */
[----:B------:R-:W3:Y:S02]  /*97d0*/  @!P0 SYNCS.PHASECHK.TRANS64 P0, [R0+URZ+0x190], R7 ;  /* 0x00019007000085a7 */ /* 0x000ee400080010ff */
[----:B---3--:R-:W-:Y:S05]  /*97e0*/  @!P0 BRA `(.L_x_193) ;  /* 0xfffffffc00f08947 */ /* 0x008fea000383ffff */
[----:B------:R-:W-:Y:S05]  /*97f0*/  BRA `(.L_x_194) ;  /* 0xffffffa0004c7947 */ /* 0x000fea000383ffff */
.L_x_67:
[----:B--2---:R2:W3:Y:S02]  /*9800*/  SYNCS.PHASECHK.TRANS64.TRYWAIT P1, [R0+URZ+0x180], R5 ;  /* 0x00018005000075a7 */ /* 0x0044e400080211ff */
[----:B---3--:R-:W-:Y:S05]  /*9810*/  @!P1 NANOSLEEP.SYNCS 0x989680 ;  /* 0x009896800000995d */ /* 0x008fea0003900000 */
[----:B------:R-:W3:Y:S02]  /*9820*/  @!P1 SYNCS.PHASECHK.TRANS64 P1, [R0+URZ+0x180], R5 ;  /* 0x00018005000095a7 */ /* 0x000ee400080210ff */
[----:B---3--:R-:W-:Y:S05]  /*9830*/  @!P1 BRA `(.L_x_67) ;  /* 0xfffffffc00f09947 */ /* 0x008fea000383ffff */
[----:B------:R-:W-:Y:S05]  /*9840*/  BRA `(.L_x_195) ;  /* 0xffffffa0007c7947 */ /* 0x000fea000383ffff */
.L_x_70:
[----:B------:R-:W-:-:S07]  /*9850*/  MOV R0, UR4 ;  /* 0x0000000400007c02 */ /* 0x000fce0008000f00 */
.L_x_196:
[----:B--2---:R2:W3:Y:S02]  /*9860*/  SYNCS.PHASECHK.TRANS64.TRYWAIT P0, [R0+URZ+0x190], R3 ;  /* 0x00019003000075a7 */ /* 0x0044e400080011ff */
[----:B---3--:R-:W-:Y:S05]  /*9870*/  @!P0 NANOSLEEP.SYNCS 0x989680 ;  /* 0x009896800000895d */ /* 0x008fea0003900000 */
[----:B------:R-:W3:Y:S02]  /*9880*/  @!P0 SYNCS.PHASECHK.TRANS64 P0, [R0+URZ+0x190], R3 ;  /* 0x00019003000085a7 */ /* 0x000ee400080010ff */
[----:B---3--:R-:W-:Y:S05]  /*9890*/  @!P0 BRA `(.L_x_196) ;  /* 0xfffffffc00f08947 */ /* 0x008fea000383ffff */
[----:B------:R-:W-:Y:S05]  /*98a0*/  BRA `(.L_x_69) ;  /* 0xffffffa000d07947 */ /* 0x000fea000383ffff */
.L_x_79:
[----:B--2---:R-:W-:-:S04]  /*98b0*/  MOV R5, UR5 ;  /* 0x0000000500057c02 */ /* 0x004fc80008000f00 */
[----:B------:R2:W3:Y:S03]  /*98c0*/  SYNCS.PHASECHK.TRANS64.TRYWAIT P0, [R5+URZ+0x8], R6 ;  /* 0x00000806050075a7 */ /* 0x0004e600080011ff */
[----:B---3--:R-:W-:Y:S05]  /*98d0*/  @!P0 NANOSLEEP.SYNCS 0x989680 ;  /* 0x009896800000895d */ /* 0x008fea0003900000 */
[----:B------:R-:W3:Y:S02]  /*98e0*/  @!P0 SYNCS.PHASECHK.TRANS64 P0, [R5+URZ+0x8], R6 ;  /* 0x00000806050085a7 */ /* 0x000ee400080010ff */
[----:B---3--:R-:W-:Y:S05]  /*98f0*/  @!P0 BRA `(.L_x_79) ;  /* 0xfffffffc00ec8947 */ /* 0x008fea000383ffff */
[----:B------:R-:W-:Y:S05]  /*9900*/  BRA `(.L_x_78) ;  /* 0xffffffa400887947 */ /* 0x000fea000383ffff */
.L_x_81:
[----:B------:R-:W-:Y:S01]  /*9910*/  BSSY B0, `(.L_x_197) ;  /* 0x0000006000007945 */ /* 0x000fe20003800000 */
[----:B------:R-:W-:-:S07]  /*9920*/  MOV R15, 0xffffffff ;  /* 0xffffffff000f7802 */ /* 0x000fce0000000f00 */
[----:B-12--5:R-:W-:Y:S05]  /*9930*/  WARPSYNC.COLLECTIVE R15, `(.L_x_198) ;  /* 0x000000000f0c7348 */ /* 0x026fea0003c00000 */
[----:B------:R-:W-:Y:S02]  /*9940*/  ELECT P6, UR79, PT ;  /* 0x00000000004f782f */ /* 0x000fe400038c0000 */
[----:B------:R-:W-:Y:S01]  /*9950*/  MOV R14, UR79 ;  /* 0x0000004f000e7c02 */ /* 0x000fe20008000f00 */
[----:B-12--5:R-:W-:Y:S10]  /*9960*/  ENDCOLLECTIVE ;  /* 0x000000000000791b */ /* 0x026ff40003800000 */
.L_x_198:
[----:B------:R-:W-:Y:S05]  /*9970*/  BSYNC B0 ;  /* 0x0000000000007941 */ /* 0x000fea0003800000 */
.L_x_197:
[----:B------:R-:W-:Y:S01]  /*9980*/  PLOP3.LUT P0, PT, P6, PT, PT, 0x80, 0x8 ;  /* 0x000000000008781c */ /* 0x000fe2000370f070 */
[----:B------:R-:W-:-:S12]  /*9990*/  BRA `(.L_x_199) ;  /* 0xffffffa400b47947 */ /* 0x000fd8000383ffff */
.L_x_83:
[----:B--2---:R-:W-:-:S04]  /*99a0*/  MOV R3, UR5 ;  /* 0x0000000500037c02 */ /* 0x004fc80008000f00 */
[----:B------:R2:W3:Y:S03]  /*99b0*/  SYNCS.PHASECHK.TRANS64.TRYWAIT P0, [R3+URZ+0x8], R4 ;  /* 0x00000804030075a7 */ /* 0x0004e600080011ff */
[----:B---3--:R-:W-:Y:S05]  /*99c0*/  @!P0 NANOSLEEP.SYNCS 0x989680 ;  /* 0x009896800000895d */ /* 0x008fea0003900000 */
[----:B------:R-:W3:Y:S02]  /*99d0*/  @!P0 SYNCS.PHASECHK.TRANS64 P0, [R3+URZ+0x8], R4 ;  /* 0x00000804030085a7 */ /* 0x000ee400080010ff */
[----:B---3--:R-:W-:Y:S05]  /*99e0*/  @!P0 BRA `(.L_x_83) ;  /* 0xfffffffc00ec8947 */ /* 0x008fea000383ffff */
[----:B------:R-:W-:Y:S05]  /*99f0*/  BRA `(.L_x_82) ;  /* 0xffffffa400b87947 */ /* 0x000fea000383ffff */
.L_x_84:
[----:B-1----:R1:W2:Y:S02]  /*9a00*/  SYNCS.PHASECHK.TRANS64.TRYWAIT P0, [R0+URZ+0x180], R5 ;  /* 0x00018005000075a7 */ /* 0x0022a400080011ff */
[----:B--2---:R-:W-:Y:S05]  /*9a10*/  @!P0 NANOSLEEP.SYNCS 0x989680 ;  /* 0x009896800000895d */ /* 0x004fea0003900000 */
[----:B------:R-:W2:Y:S02]  /*9a20*/  @!P0 SYNCS.PHASECHK.TRANS64 P0, [R0+URZ+0x180], R5 ;  /* 0x00018005000085a7 */ /* 0x000ea400080010ff */
[----:B--2---:R-:W-:Y:S05]  /*9a30*/  @!P0 BRA `(.L_x_84) ;  /* 0xfffffffc00f08947 */ /* 0x004fea000383ffff */
[----:B------:R-:W-:Y:S05]  /*9a40*/  BRA `(.L_x_200) ;  /* 0xffffffa800947947 */ /* 0x000fea000383ffff */
.L_x_86:
[----:B------:R-:W-:-:S07]  /*9a50*/  MOV R0, UR23 ;  /* 0x0000001700007c02 */ /* 0x000fce0008000f00 */
.L_x_201:
[----:B-1----:R1:W2:Y:S02]  /*9a60*/  SYNCS.PHASECHK.TRANS64.TRYWAIT P0, [R0+URZ+0x1c0], R5 ;  /* 0x0001c005000075a7 */ /* 0x0022a400080011ff */
[----:B--2---:R-:W-:Y:S05]  /*9a70*/  @!P0 NANOSLEEP.SYNCS 0x989680 ;  /* 0x009896800000895d */ /* 0x004fea0003900000 */
[----:B------:R-:W2:Y:S02]  /*9a80*/  @!P0 SYNCS.PHASECHK.TRANS64 P0, [R0+URZ+0x1c0], R5 ;  /* 0x0001c005000085a7 */ /* 0x000ea400080010ff */
[----:B--2---:R-:W-:Y:S05]  /*9a90*/  @!P0 BRA `(.L_x_201) ;  /* 0xfffffffc00f08947 */ /* 0x004fea000383ffff */
[----:B------:R-:W-:Y:S05]  /*9aa0*/  BRA `(.L_x_202) ;  /* 0xffffffa800e07947 */ /* 0x000fea000383ffff */
.L_x_89:
[----:B------:R-:W-:Y:S07]  /*9ab0*/  MOV R0, UR5 ;  /* 0x0000000500007c02 */ /* 0x000fee0008000f00 */
.L_x_203:
[----:B-1----:R1:W2:Y:S02]  /*9ac0*/  SYNCS.PHASECHK.TRANS64.TRYWAIT P0, [R0+URZ], R5 ;  /* 0x00000005000075a7 */ /* 0x0022a400080011ff */
[----:B--2---:R-:W-:Y:S05]  /*9ad0*/  @!P0 NANOSLEEP.SYNCS 0x989680 ;  /* 0x009896800000895d */ /* 0x004fea0003900000 */
[----:B------:R-:W2:Y:S02]  /*9ae0*/  @!P0 SYNCS.PHASECHK.TRANS64 P0, [R0+URZ], R5 ;  /* 0x00000005000085a7 */ /* 0x000ea400080010ff */
[----:B--2---:R-:W-:Y:S05]  /*9af0*/  @!P0 BRA `(.L_x_203) ;  /* 0xfffffffc00f08947 */ /* 0x004fea000383ffff */
[----:B------:R-:W-:Y:S05]  /*9b00*/  BRA `(.L_x_88) ;  /* 0xffffffa800f47947 */ /* 0x000fea000383ffff */
.L_x_93:
[----:B-1----:R-:W-:-:S07]  /*9b10*/  MOV R0, UR4 ;  /* 0x0000000400007c02 */ /* 0x002fce0008000f00 */
.L_x_204:
[----:B-1----:R1:W2:Y:S02]  /*9b20*/  SYNCS.PHASECHK.TRANS64.TRYWAIT P0, [R0+URZ], R3 ;  /* 0x00000003000075a7 */ /* 0x0022a400080011ff */
[----:B--2---:R-:W-:Y:S05]  /*9b30*/  @!P0 NANOSLEEP.SYNCS 0x989680 ;  /* 0x009896800000895d */ /* 0x004fea0003900000 */
[----:B------:R-:W2:Y:S02]  /*9b40*/  @!P0 SYNCS.PHASECHK.TRANS64 P0, [R0+URZ], R3 ;  /* 0x00000003000085a7 */ /* 0x000ea400080010ff */
[----:B--2---:R-:W-:Y:S05]  /*9b50*/  @!P0 BRA `(.L_x_204) ;  /* 0xfffffffc00f08947 */ /* 0x004fea000383ffff */
[----:B------:R-:W-:Y:S05]  /*9b60*/  BRA `(.L_x_205) ;  /* 0xffffffac00c07947 */ /* 0x000fea000383ffff */
.L_x_94:
[----:B------:R-:W-:-:S07]  /*9b70*/  MOV R0, UR5 ;  /* 0x0000000500007c02 */ /* 0x000fce0008000f00 */
.L_x_206:
[----:B-1----:R1:W2:Y:S02]  /*9b80*/  SYNCS.PHASECHK.TRANS64.TRYWAIT P0, [R0+URZ], R3 ;  /* 0x00000003000075a7 */ /* 0x0022a400080011ff */
[----:B--2---:R-:W-:Y:S05]  /*9b90*/  @!P0 NANOSLEEP.SYNCS 0x989680 ;  /* 0x009896800000895d */ /* 0x004fea0003900000 */
[----:B------:R-:W2:Y:S02]  /*9ba0*/  @!P0 SYNCS.PHASECHK.TRANS64 P0, [R0+URZ], R3 ;  /* 0x00000003000085a7 */ /* 0x000ea400080010ff */
[----:B--2---:R-:W-:Y:S05]  /*9bb0*/  @!P0 BRA `(.L_x_206) ;  /* 0xfffffffc00f08947 */ /* 0x004fea000383ffff */
[----:B------:R-:W-:Y:S05]  /*9bc0*/  BRA `(.L_x_207) ;  /* 0xffffffac00cc7947 */ /* 0x000fea000383ffff */
.L_x_95:
[----:B------:R-:W-:-:S07]  /*9bd0*/  MOV R0, UR5 ;  /* 0x0000000500007c02 */ /* 0x000fce0008000f00 */
.L_x_208:
[----:B-1----:R1:W2:Y:S02]  /*9be0*/  SYNCS.PHASECHK.TRANS64.TRYWAIT P0, [R0+URZ], R3 ;  /* 0x00000003000075a7 */ /* 0x0022a400080011ff */
[----:B--2---:R-:W-:Y:S05]  /*9bf0*/  @!P0 NANOSLEEP.SYNCS 0x989680 ;  /* 0x009896800000895d */ /* 0x004fea0003900000 */
[----:B------:R-:W2:Y:S02]  /*9c00*/  @!P0 SYNCS.PHASECHK.TRANS64 P0, [R0+URZ], R3 ;  /* 0x00000003000085a7 */ /* 0x000ea400080010ff */
[----:B--2---:R-:W-:Y:S05]  /*9c10*/  @!P0 BRA `(.L_x_208) ;  /* 0xfffffffc00f08947 */ /* 0x004fea000383ffff */
[----:B------:R-:W-:Y:S05]  /*9c20*/  BRA `(.L_x_209) ;  /* 0xffffffac00d87947 */ /* 0x000fea000383ffff */
.L_x_98:
[----:B------:R-:W-:-:S07]  /*9c30*/  MOV R0, UR17 ;  /* 0x0000001100007c02 */ /* 0x000fce0008000f00 */
.L_x_210:
[----:B-1----:R1:W2:Y:S02]  /*9c40*/  SYNCS.PHASECHK.TRANS64.TRYWAIT P1, [R0+URZ+0x200], R3 ;  /* 0x00020003000075a7 */ /* 0x0022a400080211ff */
[----:B--2---:R-:W-:Y:S05]  /*9c50*/  @!P1 NANOSLEEP.SYNCS 0x989680 ;  /* 0x009896800000995d */ /* 0x004fea0003900000 */
[----:B------:R-:W2:Y:S02]  /*9c60*/  @!P1 SYNCS.PHASECHK.TRANS64 P1, [R0+URZ+0x200], R3 ;  /* 0x00020003000095a7 */ /* 0x000ea400080210ff */
[----:B--2---:R-:W-:Y:S05]  /*9c70*/  @!P1 BRA `(.L_x_210) ;  /* 0xfffffffc00f09947 */ /* 0x004fea000383ffff */
[----:B------:R-:W-:Y:S05]  /*9c80*/  BRA `(.L_x_211) ;  /* 0xffffffb000247947 */ /* 0x000fea000383ffff */
.L_x_103:
[----:B--2---:R2:W3:Y:S02]  /*9c90*/  SYNCS.PHASECHK.TRANS64.TRYWAIT P0, [R8+URZ+0x180], R5 ;  /* 0x00018005080075a7 */ /* 0x0044e400080011ff */
[----:B---3--:R-:W-:Y:S05]  /*9ca0*/  @!P0 NANOSLEEP.SYNCS 0x989680 ;  /* 0x009896800000895d */ /* 0x008fea0003900000 */
[----:B------:R-:W3:Y:S02]  /*9cb0*/  @!P0 SYNCS.PHASECHK.TRANS64 P0, [R8+URZ+0x180], R5 ;  /* 0x00018005080085a7 */ /* 0x000ee400080010ff */
[----:B---3--:R-:W-:Y:S05]  /*9cc0*/  @!P0 BRA `(.L_x_103) ;  /* 0xfffffffc00f08947 */ /* 0x008fea000383ffff */
[----:B------:R-:W-:Y:S05]  /*9cd0*/  BRA `(.L_x_212) ;  /* 0xffffffb400507947 */ /* 0x000fea000383ffff */
.L_x_106:
[----:B------:R-:W-:Y:S07]  /*9ce0*/  MOV R0, UR24 ;  /* 0x0000001800007c02 */ /* 0x000fee0008000f00 */
.L_x_213:
[----:B--2---:R2:W3:Y:S02]  /*9cf0*/  SYNCS.PHASECHK.TRANS64.TRYWAIT P1, [R0+URZ+0x178], R5 ;  /* 0x00017805000075a7 */ /* 0x0044e400080211ff */
[----:B---3--:R-:W-:Y:S05]  /*9d00*/  @!P1 NANOSLEEP.SYNCS 0x989680 ;  /* 0x009896800000995d */ /* 0x008fea0003900000 */
[----:B------:R-:W3:Y:S02]  /*9d10*/  @!P1 SYNCS.PHASECHK.TRANS64 P1, [R0+URZ+0x178], R5 ;  /* 0x00017805000095a7 */ /* 0x000ee400080210ff */
[----:B---3--:R-:W-:Y:S05]  /*9d20*/  @!P1 BRA `(.L_x_213) ;  /* 0xfffffffc00f09947 */ /* 0x008fea000383ffff */
[----:B------:R-:W-:Y:S05]  /*9d30*/  BRA `(.L_x_105) ;  /* 0xffffffb800c87947 */ /* 0x000fea000383ffff */
.L_x_109:
[----:B------:R-:W-:Y:S07]  /*9d40*/  MOV R0, UR4 ;  /* 0x0000000400007c02 */ /* 0x000fee0008000f00 */
.L_x_214:
[----:B--2---:R2:W3:Y:S02]  /*9d50*/  SYNCS.PHASECHK.TRANS64.TRYWAIT P0, [R0+URZ+0x158], R5 ;  /* 0x00015805000075a7 */ /* 0x0044e400080011ff */
[----:B---3--:R-:W-:Y:S05]  /*9d60*/  @!P0 NANOSLEEP.SYNCS 0x989680 ;  /* 0x009896800000895d */ /* 0x008fea0003900000 */
[----:B------:R-:W3:Y:S02]  /*9d70*/  @!P0 SYNCS.PHASECHK.TRANS64 P0, [R0+URZ+0x158], R5 ;  /* 0x00015805000085a7 */ /* 0x000ee400080010ff */
[----:B---3--:R-:W-:Y:S05]  /*9d80*/  @!P0 BRA `(.L_x_214) ;  /* 0xfffffffc00f08947 */ /* 0x008fea000383ffff */
[----:B------:R-:W-:Y:S05]  /*9d90*/  BRA `(.L_x_215) ;  /* 0xffffffbc00247947 */ /* 0x000fea000383ffff */
.L_x_110:
[----:B------:R-:W-:Y:S07]  /*9da0*/  MOV R5, UR5 ;  /* 0x0000000500057c02 */ /* 0x000fee0008000f00 */
.L_x_216:
[----:B--2---:R2:W3:Y:S02]  /*9db0*/  SYNCS.PHASECHK.TRANS64.TRYWAIT P0, [R5+URZ+0x158], R0 ;  /* 0x00015800050075a7 */ /* 0x0044e400080011ff */
[----:B---3--:R-:W-:Y:S05]  /*9dc0*/  @!P0 NANOSLEEP.SYNCS 0x989680 ;  /* 0x009896800000895d */ /* 0x008fea0003900000 */
[----:B------:R-:W3:Y:S02]  /*9dd0*/  @!P0 SYNCS.PHASECHK.TRANS64 P0, [R5+URZ+0x158], R0 ;  /* 0x00015800050085a7 */ /* 0x000ee400080010ff */
[----:B---3--:R-:W-:Y:S05]  /*9de0*/  @!P0 BRA `(.L_x_216) ;  /* 0xfffffffc00f08947 */ /* 0x008fea000383ffff */
[----:B------:R-:W-:Y:S05]  /*9df0*/  BRA `(.L_x_217) ;  /* 0xffffffbc00907947 */ /* 0x000fea000383ffff */
.L_x_112:
[----:B------:R-:W-:-:S07]  /*9e00*/  MOV R0, UR4 ;  /* 0x0000000400007c02 */ /* 0x000fce0008000f00 */
.L_x_218:
[----:B--2---:R2:W3:Y:S02]  /*9e10*/  SYNCS.PHASECHK.TRANS64.TRYWAIT P0, [R0+URZ], R3 ;  /* 0x00000003000075a7 */ /* 0x0044e400080011ff */
[----:B---3--:R-:W-:Y:S05]  /*9e20*/  @!P0 NANOSLEEP.SYNCS 0x989680 ;  /* 0x009896800000895d */ /* 0x008fea0003900000 */
[----:B------:R-:W3:Y:S02]  /*9e30*/  @!P0 SYNCS.PHASECHK.TRANS64 P0, [R0+URZ], R3 ;  /* 0x00000003000085a7 */ /* 0x000ee400080010ff */
[----:B---3--:R-:W-:Y:S05]  /*9e40*/  @!P0 BRA `(.L_x_218) ;  /* 0xfffffffc00f08947 */ /* 0x008fea000383ffff */
[----:B------:R-:W-:Y:S05]  /*9e50*/  BRA `(.L_x_219) ;  /* 0xffffffc000287947 */ /* 0x000fea000383ffff */
.L_x_113:
[----:B------:R-:W-:-:S07]  /*9e60*/  MOV R0, UR5 ;  /* 0x0000000500007c02 */ /* 0x000fce0008000f00 */
.L_x_220:
[----:B--2---:R2:W3:Y:S02]  /*9e70*/  SYNCS.PHASECHK.TRANS64.TRYWAIT P0, [R0+URZ], R3 ;  /* 0x00000003000075a7 */ /* 0x0044e400080011ff */
[----:B---3--:R-:W-:Y:S05]  /*9e80*/  @!P0 NANOSLEEP.SYNCS 0x989680 ;  /* 0x009896800000895d */ /* 0x008fea0003900000 */
[----:B------:R-:W3:Y:S02]  /*9e90*/  @!P0 SYNCS.PHASECHK.TRANS64 P0, [R0+URZ], R3 ;  /* 0x00000003000085a7 */ /* 0x000ee400080010ff */
[----:B---3--:R-:W-:Y:S05]  /*9ea0*/  @!P0 BRA `(.L_x_220) ;  /* 0xfffffffc00f08947 */ /* 0x008fea000383ffff */
[----:B------:R-:W-:Y:S05]  /*9eb0*/  BRA `(.L_x_221) ;  /* 0xffffffc000347947 */ /* 0x000fea000383ffff */
.L_x_115:
[----:B-1----:R1:W2:Y:S02]  /*9ec0*/  SYNCS.PHASECHK.TRANS64.TRYWAIT P0, [R3+URZ+0x180], R0 ;  /* 0x00018000030075a7 */ /* 0x0022a400080011ff */
[----:B--2---:R-:W-:Y:S05]  /*9ed0*/  @!P0 NANOSLEEP.SYNCS 0x989680 ;  /* 0x009896800000895d */ /* 0x004fea0003900000 */
[----:B------:R-:W2:Y:S02]  /*9ee0*/  @!P0 SYNCS.PHASECHK.TRANS64 P0, [R3+URZ+0x180], R0 ;  /* 0x00018000030085a7 */ /* 0x000ea400080010ff */
[----:B--2---:R-:W-:Y:S05]  /*9ef0*/  @!P0 BRA `(.L_x_115) ;  /* 0xfffffffc00f08947 */ /* 0x004fea000383ffff */
[----:B------:R-:W-:Y:S05]  /*9f00*/  BRA `(.L_x_222) ;  /* 0xffffffc4001c7947 */ /* 0x000fea000383ffff */
.L_x_125:
[----:B-1----:R1:W2:Y:S02]  /*9f10*/  SYNCS.PHASECHK.TRANS64.TRYWAIT P1, [R0+URZ+0x140], R3 ;  /* 0x00014003000075a7 */ /* 0x0022a400080211ff */
[----:B--2---:R-:W-:Y:S05]  /*9f20*/  @!P1 NANOSLEEP.SYNCS 0x989680 ;  /* 0x009896800000995d */ /* 0x004fea0003900000 */
[----:B------:R-:W2:Y:S02]  /*9f30*/  @!P1 SYNCS.PHASECHK.TRANS64 P1, [R0+URZ+0x140], R3 ;  /* 0x00014003000095a7 */ /* 0x000ea400080210ff */
[----:B--2---:R-:W-:Y:S05]  /*9f40*/  @!P1 BRA `(.L_x_125) ;  /* 0xfffffffc00f09947 */ /* 0x004fea000383ffff */
[----:B------:R-:W-:Y:S05]  /*9f50*/  BRA `(.L_x_124) ;  /* 0xffffffd000b47947 */ /* 0x000fea000383ffff */
.L_x_127:
[----:B-1----:R1:W4:Y:S02]  /*9f60*/  SYNCS.PHASECHK.TRANS64.TRYWAIT P0, [R89+URZ+0x1a0], R2 ;  /* 0x0001a002590075a7 */ /* 0x00232400080011ff */
[----:B----4-:R-:W-:Y:S05]  /*9f70*/  @!P0 NANOSLEEP.SYNCS 0x989680 ;  /* 0x009896800000895d */ /* 0x010fea0003900000 */
[----:B------:R-:W4:Y:S02]  /*9f80*/  @!P0 SYNCS.PHASECHK.TRANS64 P0, [R89+URZ+0x1a0], R2 ;  /* 0x0001a002590085a7 */ /* 0x000f2400080010ff */
[----:B----4-:R-:W-:Y:S05]  /*9f90*/  @!P0 BRA `(.L_x_127) ;  /* 0xfffffffc00f08947 */ /* 0x010fea000383ffff */
[----:B------:R-:W-:Y:S05]  /*9fa0*/  BRA `(.L_x_126) ;  /* 0xffffffd000ec7947 */ /* 0x000fea000383ffff */
.L_x_138:
[----:B---3--:R3:W4:Y:S02]  /*9fb0*/  SYNCS.PHASECHK.TRANS64.TRYWAIT P0, [R3+URZ+0x140], R4 ;  /* 0x00014004030075a7 */ /* 0x00872400080011ff */
[----:B----4-:R-:W-:Y:S05]  /*9fc0*/  @!P0 NANOSLEEP.SYNCS 0x989680 ;  /* 0x009896800000895d */ /* 0x010fea0003900000 */
[----:B------:R-:W4:Y:S02]  /*9fd0*/  @!P0 SYNCS.PHASECHK.TRANS64 P0, [R3+URZ+0x140], R4 ;  /* 0x00014004030085a7 */ /* 0x000f2400080010ff */
[----:B----4-:R-:W-:Y:S05]  /*9fe0*/  @!P0 BRA `(.L_x_138) ;  /* 0xfffffffc00f08947 */ /* 0x010fea000383ffff */
[----:B------:R-:W-:Y:S05]  /*9ff0*/  BRA `(.L_x_137) ;  /* 0xffffffdc00dc7947 */ /* 0x000fea000383ffff */
        .weak           $__internal_0_$__cuda_sm10x_tcgen05_guardrail_trap_col_being_dealloced_not_returned_by_alloc
        .type           $__internal_0_$__cuda_sm10x_tcgen05_guardrail_trap_col_being_dealloced_not_returned_by_alloc,@function
        .size           $__internal_0_$__cuda_sm10x_tcgen05_guardrail_trap_col_being_dealloced_not_returned_by_alloc,($__internal_1_$__cuda_sm10x_tcgen05_guardrail_trap_phase_invalid_during_alloc - $__internal_0_$__cuda_sm10x_tcgen05_guardrail_trap_col_being_dealloced_not_returned_by_alloc)
$__internal_0_$__cuda_sm10x_tcgen05_guardrail_trap_col_being_dealloced_not_returned_by_alloc:
[----:B------:R-:W-:Y:S05]  /*a000*/  BPT.TRAP 0x1 ;  /* 0x000000040000795c */ /* 0x000fea0000300000 */
[----:B------:R-:W-:-:S04]  /*a010*/  HFMA2 R3, -RZ, RZ, 0, 0 ;  /* 0x00000000ff037431 */ /* 0x000fc800000001ff */
[----:B------:R-:W-:Y:S05]  /*a020*/  RET.REL.NODEC R2 `(_ZN7cutlass13device_kernelINS_4gemm6kernel13GemmUniversalIN4cute5tupleIJiiiiEEENS1_10collective13CollectiveMmaINS1_35MainloopSm100TmaUmmaWarpSpecializedILi20ELi2ELi4ENS5_IJNS4_1CILi8EEENSA_ILi1EEESC_EEEEENS5_IJNSA_ILi256EEENSA_ILi64EEENSA_ILi32EEEEEENS_6half_tENS5_IJlSC_lEEESJ_SK_NS4_8TiledMMAINS4_8MMA_AtomIJNS4_26SM100_MMA_F16BF16_2x1SM_SSISJ_SJ_fLi256ELi64ELNS4_4UMMA5MajorE0ELSP_0ELNSO_7ScaleInE0ELSQ_0EEEEEENS4_6LayoutINS5_IJSC_SC_SC_EEENS5_IJNSA_ILi0EEESV_SV_EEEEENS5_IJNS4_10UnderscoreESY_SY_EEEEENS4_18SM100_TMA_2SM_LOADENS4_14ComposedLayoutINS4_7SwizzleILi2ELi4ELi3EEENS4_18smem_ptr_flag_bitsILi16EEENST_INS5_IJSB_SH_EEENS5_IJSH_SC_EEEEEEEvNS4_8identityENS4_28SM100_TMA_2SM_LOAD_MULTICASTES1A_vS1B_EENS_8epilogue10collective18CollectiveEpilogueINS1E_23Sm100TmaWarpSpecializedILi3ELi2ELi32ELb1ELb0EEEJNS5_IJNSA_ILi128EEESG_SH_EEENS5_IJNST_IS1J_SC_EENST_ISH_SC_EEEEESJ_SK_SJ_SK_NS1E_6fusion15FusionCallbacksIS1I_NS1O_17LinearCombinationISJ_fSJ_fLNS_15FloatRoundStyleE2EEES1K_S1N_JEEENS4_5SM1004TMEM4LOAD26SM100_TMEM_LOAD_32dp32b32xENS4_13SM90_TMA_LOADES1A_NS4_39AutoVectorizingCopyWithAssumedAlignmentILi128EEENS4_14SM90_TMA_STOREES1A_S20_S20_EEEvvEEEEvNT_6ParamsE) ;  /* 0xffffff5c02f47950 */ /* 0x000fea0003c3ffff */
        .weak           $__internal_1_$__cuda_sm10x_tcgen05_guardrail_trap_phase_invalid_during_alloc
        .type           $__internal_1_$__cuda_sm10x_tcgen05_guardrail_trap_phase_invalid_during_alloc,@function
        .size           $__internal_1_$__cuda_sm10x_tcgen05_guardrail_trap_phase_invalid_during_alloc,($__internal_2_$__cuda_sm10x_tcgen05_guardrail_trap_unallocated_columns_being_dealloced - $__internal_1_$__cuda_sm10x_tcgen05_guardrail_trap_phase_invalid_during_alloc)
$__internal_1_$__cuda_sm10x_tcgen05_guardrail_trap_phase_invalid_during_alloc:
[----:B------:R-:W-:Y:S05]  /*a030*/  BPT.TRAP 0x1 ;  /* 0x000000040000795c */ /* 0x000fea0000300000 */
[----:B------:R-:W-:-:S04]  /*a040*/  MOV R5, 0x0 ;  /* 0x0000000000057802 */ /* 0x000fc80000000f00 */
[----:B------:R-:W-:Y:S05]  /*a050*/  RET.REL.NODEC R4 `(_ZN7cutlass13device_kernelINS_4gemm6kernel13GemmUniversalIN4cute5tupleIJiiiiEEENS1_10collective13CollectiveMmaINS1_35MainloopSm100TmaUmmaWarpSpecializedILi20ELi2ELi4ENS5_IJNS4_1CILi8EEENSA_ILi1EEESC_EEEEENS5_IJNSA_ILi256EEENSA_ILi64EEENSA_ILi32EEEEEENS_6half_tENS5_IJlSC_lEEESJ_SK_NS4_8TiledMMAINS4_8MMA_AtomIJNS4_26SM100_MMA_F16BF16_2x1SM_SSISJ_SJ_fLi256ELi64ELNS4_4UMMA5MajorE0ELSP_0ELNSO_7ScaleInE0ELSQ_0EEEEEENS4_6LayoutINS5_IJSC_SC_SC_EEENS5_IJNSA_ILi0EEESV_SV_EEEEENS5_IJNS4_10UnderscoreESY_SY_EEEEENS4_18SM100_TMA_2SM_LOADENS4_14ComposedLayoutINS4_7SwizzleILi2ELi4ELi3EEENS4_18smem_ptr_flag_bitsILi16EEENST_INS5_IJSB_SH_EEENS5_IJSH_SC_EEEEEEEvNS4_8identityENS4_28SM100_TMA_2SM_LOAD_MULTICASTES1A_vS1B_EENS_8epilogue10collective18CollectiveEpilogueINS1E_23Sm100TmaWarpSpecializedILi3ELi2ELi32ELb1ELb0EEEJNS5_IJNSA_ILi128EEESG_SH_EEENS5_IJNST_IS1J_SC_EENST_ISH_SC_EEEEESJ_SK_SJ_SK_NS1E_6fusion15FusionCallbacksIS1I_NS1O_17LinearCombinationISJ_fSJ_fLNS_15FloatRoundStyleE2EEES1K_S1N_JEEENS4_5SM1004TMEM4LOAD26SM100_TMEM_LOAD_32dp32b32xENS4_13SM90_TMA_LOADES1A_NS4_39AutoVectorizingCopyWithAssumedAlignmentILi128EEENS4_14SM90_TMA_STOREES1A_S20_S20_EEEvvEEEEvNT_6ParamsE) ;  /* 0xffffff5c04e87950 */ /* 0x000fea0003c3ffff */
        .weak           $__internal_2_$__cuda_sm10x_tcgen05_guardrail_trap_unallocated_columns_being_dealloced
        .type           $__internal_2_$__cuda_sm10x_tcgen05_guardrail_trap_unallocated_columns_being_dealloced,@function
        .size           $__internal_2_$__cuda_sm10x_tcgen05_guardrail_trap_unallocated_columns_being_dealloced,(.L_x_224 - $__internal_2_$__cuda_sm10x_tcgen05_guardrail_trap_unallocated_columns_being_dealloced)
$__internal_2_$__cuda_sm10x_tcgen05_guardrail_trap_unallocated_columns_being_dealloced:
[----:B------:R-:W-:Y:S05]  /*a060*/  BPT.TRAP 0x1 ;  /* 0x000000040000795c */ /* 0x000fea0000300000 */
[----:B------:R-:W-:-:S04]  /*a070*/  HFMA2 R3, -RZ, RZ, 0, 0 ;  /* 0x00000000ff037431 */ /* 0x000fc800000001ff */
[----:B------:R-:W-:Y:S05]  /*a080*/  RET.REL.NODEC R2 `(_ZN7cutlass13device_kernelINS_4gemm6kernel13GemmUniversalIN4cute5tupleIJiiiiEEENS1_10collective13CollectiveMmaINS1_35MainloopSm100TmaUmmaWarpSpecializedILi20ELi2ELi4ENS5_IJNS4_1CILi8EEENSA_ILi1EEESC_EEEEENS5_IJNSA_ILi256EEENSA_ILi64EEENSA_ILi32EEEEEENS_6half_tENS5_IJlSC_lEEESJ_SK_NS4_8TiledMMAINS4_8MMA_AtomIJNS4_26SM100_MMA_F16BF16_2x1SM_SSISJ_SJ_fLi256ELi64ELNS4_4UMMA5MajorE0ELSP_0ELNSO_7ScaleInE0ELSQ_0EEEEEENS4_6LayoutINS5_IJSC_SC_SC_EEENS5_IJNSA_ILi0EEESV_SV_EEEEENS5_IJNS4_10UnderscoreESY_SY_EEEEENS4_18SM100_TMA_2SM_LOADENS4_14ComposedLayoutINS4_7SwizzleILi2ELi4ELi3EEENS4_18smem_ptr_flag_bitsILi16EEENST_INS5_IJSB_SH_EEENS5_IJSH_SC_EEEEEEEvNS4_8identityENS4_28SM100_TMA_2SM_LOAD_MULTICASTES1A_vS1B_EENS_8epilogue10collective18CollectiveEpilogueINS1E_23Sm100TmaWarpSpecializedILi3ELi2ELi32ELb1ELb0EEEJNS5_IJNSA_ILi128EEESG_SH_EEENS5_IJNST_IS1J_SC_EENST_ISH_SC_EEEEESJ_SK_SJ_SK_NS1E_6fusion15FusionCallbacksIS1I_NS1O_17LinearCombinationISJ_fSJ_fLNS_15FloatRoundStyleE2EEES1K_S1N_JEEENS4_5SM1004TMEM4LOAD26SM100_TMEM_LOAD_32dp32b32xENS4_13SM90_TMA_LOADES1A_NS4_39AutoVectorizingCopyWithAssumedAlignmentILi128EEENS4_14SM90_TMA_STOREES1A_S20_S20_EEEvvEEEEvNT_6ParamsE) ;  /* 0xffffff5c02dc7950 */ /* 0x000fea0003c3ffff */
.L_x_223:
[----:B------:R-:W-:-:S00]  /*a090*/  BRA `(.L_x_223) ;  /* 0xfffffffc00fc7947 */ /* 0x000fc0000383ffff */
[----:B------:R-:W-:-:S00]  /*a0a0*/  NOP ;  /* 0x0000000000007918 */ /* 0x000fc00000000000 */
        /* <DEDUP_REMOVED lines=13> */
.L_x_224:


//--------------------- .nv.global.init           --------------------------
	.section	.nv.global.init,"aw",@progbits
.nv.global.init:
	.type		$str$27,@object
	.size		$str$27,($str$28 - $str$27)
$str$27:
        /*0000*/ 	.byte	0x28, 0x61, 0x64, 0x64, 0x72, 0x65, 0x73, 0x73, 0x20, 0x26, 0x20, 0x6d, 0x61, 0x73, 0x6b, 0x29
        /*0010*/ 	.byte	0x20, 0x3d, 0x3d, 0x20, 0x30, 0x00
	.type		$str$28,@object
	.size		$str$28,($str$26 - $str$28)
$str$28:
        /*0016*/ 	.byte	0x2f, 0x74, 0x6d, 0x70, 0x2f, 0x63, 0x75, 0x74, 0x6c, 0x61, 0x73, 0x73, 0x5f, 0x73, 0x77, 0x65
        /*0026*/ 	.byte	0x65, 0x70, 0x5f, 0x73, 0x72, 0x63, 0x2f, 0x69, 0x6e, 0x63, 0x6c, 0x75, 0x64, 0x65, 0x2f, 0x63
        /*0036*/ 	.byte	0x75, 0x74, 0x65, 0x2f, 0x70, 0x6f, 0x69, 0x6e, 0x74, 0x65, 0x72, 0x5f, 0x66, 0x6c, 0x61, 0x67
        /*0046*/ 	.byte	0x67, 0x65, 0x64, 0x2e, 0x68, 0x70, 0x70, 0x00
	.type		$str$26,@object
	.size		$str$26,($str$25 - $str$26)
$str$26:
        /*004e*/ 	.byte	0x2f, 0x74, 0x6d, 0x70, 0x2f, 0x63, 0x75, 0x74, 0x6c, 0x61, 0x73, 0x73, 0x5f, 0x73, 0x77, 0x65
        /*005e*/ 	.byte	0x65, 0x70, 0x5f, 0x73, 0x72, 0x63, 0x2f, 0x69, 0x6e, 0x63, 0x6c, 0x75, 0x64, 0x65, 0x2f, 0x63
        /*006e*/ 	.byte	0x75, 0x74, 0x65, 0x2f, 0x61, 0x74, 0x6f, 0x6d, 0x2f, 0x63, 0x6f, 0x70, 0x79, 0x5f, 0x74, 0x72
        /*007e*/ 	.byte	0x61, 0x69, 0x74, 0x73, 0x5f, 0x73, 0x6d, 0x31, 0x30, 0x30, 0x2e, 0x68, 0x70, 0x70, 0x00
	.type		$str$25,@object
	.size		$str$25,(__unnamed_1 - $str$25)
$str$25:
        /*008d*/ 	.byte	0x28, 0x28, 0x75, 0x69, 0x6e, 0x74, 0x33, 0x32, 0x5f, 0x74, 0x28, 0x74, 0x68, 0x72, 0x65, 0x61
        /*009d*/ 	.byte	0x64, 0x49, 0x64, 0x78, 0x2e, 0x78, 0x29, 0x20, 0x2f, 0x20, 0x33, 0x32, 0x29, 0x20, 0x25, 0x20
        /*00ad*/ 	.byte	0x34, 0x29, 0x20, 0x3d, 0x3d, 0x20, 0x28, 0x28, 0x28, 0x74, 0x6d, 0x65, 0x6d, 0x5f, 0x61, 0x64
        /*00bd*/ 	.byte	0x64, 0x72, 0x20, 0x3e, 0x3e, 0x20, 0x31, 0x36, 0x29, 0x20, 0x2f, 0x20, 0x33, 0x32, 0x29, 0x20
        /*00cd*/ 	.byte	0x25, 0x20, 0x34, 0x29, 0x00
	.type		__unnamed_1,@object
	.size		__unnamed_1,(__unnamed_2 - __unnamed_1)
__unnamed_1:
        /*00d2*/ 	.byte	0x61, 0x75, 0x74, 0x6f, 0x20, 0x63, 0x75, 0x74, 0x65, 0x3a, 0x3a, 0x61, 0x73, 0x5f, 0x70, 0x6f
        /* <DEDUP_REMOVED lines=24> */
        /*0262*/ 	.byte	0x3e, 0x3e, 0x3e, 0x3e, 0x5d, 0x00
	.type		__unnamed_2,@object
	.size		__unnamed_2,(.L_2 - __unnamed_2)
__unnamed_2:
        /* <DEDUP_REMOVED lines=42> */
        /*0508*/ 	.byte	0x3e, 0x3e, 0x5d, 0x00
.L_2:


//--------------------- .nv.shared._ZN7cutlass13device_kernelINS_4gemm6kernel13GemmUniversalIN4cute5tupleIJiiiiEEENS1_10collective13CollectiveMmaINS1_35MainloopSm100TmaUmmaWarpSpecializedILi20ELi2ELi4ENS5_IJNS4_1CILi8EEENSA_ILi1EEESC_EEEEENS5_IJNSA_ILi256EEENSA_ILi64EEENSA_ILi32EEEEEENS_6half_tENS5_IJlSC_lEEESJ_SK_NS4_8TiledMMAINS4_8MMA_AtomIJNS4_26SM100_MMA_F16BF16_2x1SM_SSISJ_SJ_fLi256ELi64ELNS4_4UMMA5MajorE0ELSP_0ELNSO_7ScaleInE0ELSQ_0EEEEEENS4_6LayoutINS5_IJSC_SC_SC_EEENS5_IJNSA_ILi0EEESV_SV_EEEEENS5_IJNS4_10UnderscoreESY_SY_EEEEENS4_18SM100_TMA_2SM_LOADENS4_14ComposedLayoutINS4_7SwizzleILi2ELi4ELi3EEENS4_18smem_ptr_flag_bitsILi16EEENST_INS5_IJSB_SH_EEENS5_IJSH_SC_EEEEEEEvNS4_8identityENS4_28SM100_TMA_2SM_LOAD_MULTICASTES1A_vS1B_EENS_8epilogue10collective18CollectiveEpilogueINS1E_23Sm100TmaWarpSpecializedILi3ELi2ELi32ELb1ELb0EEEJNS5_IJNSA_ILi128EEESG_SH_EEENS5_IJNST_IS1J_SC_EENST_ISH_SC_EEEEESJ_SK_SJ_SK_NS1E_6fusion15FusionCallbacksIS1I_NS1O_17LinearCombinationISJ_fSJ_fLNS_15FloatRoundStyleE2EEES1K_S1N_JEEENS4_5SM1004TMEM4LOAD26SM100_TMEM_LOAD_32dp32b32xENS4_13SM90_TMA_LOADES1A_NS4_39AutoVectorizingCopyWithAssumedAlignmentILi128EEENS4_14SM90_TMA_STOREES1A_S20_S20_EEEvvEEEEvNT_6ParamsE --------------------------
	.section	.nv.shared._ZN7cutlass13device_kernelINS_4gemm6kernel13GemmUniversalIN4cute5tupleIJiiiiEEENS1_10collective13CollectiveMmaINS1_35MainloopSm100TmaUmmaWarpSpecializedILi20ELi2ELi4ENS5_IJNS4_1CILi8EEENSA_ILi1EEESC_EEEEENS5_IJNSA_ILi256EEENSA_ILi64EEENSA_ILi32EEEEEENS_6half_tENS5_IJlSC_lEEESJ_SK_NS4_8TiledMMAINS4_8MMA_AtomIJNS4_26SM100_MMA_F16BF16_2x1SM_SSISJ_SJ_fLi256ELi64ELNS4_4UMMA5MajorE0ELSP_0ELNSO_7ScaleInE0ELSQ_0EEEEEENS4_6LayoutINS5_IJSC_SC_SC_EEENS5_IJNSA_ILi0EEESV_SV_EEEEENS5_IJNS4_10UnderscoreESY_SY_EEEEENS4_18SM100_TMA_2SM_LOADENS4_14ComposedLayoutINS4_7SwizzleILi2ELi4ELi3EEENS4_18smem_ptr_flag_bitsILi16EEENST_INS5_IJSB_SH_EEENS5_IJSH_SC_EEEEEEEvNS4_8identityENS4_28SM100_TMA_2SM_LOAD_MULTICASTES1A_vS1B_EENS_8epilogue10collective18CollectiveEpilogueINS1E_23Sm100TmaWarpSpecializedILi3ELi2ELi32ELb1ELb0EEEJNS5_IJNSA_ILi128EEESG_SH_EEENS5_IJNST_IS1J_SC_EENST_ISH_SC_EEEEESJ_SK_SJ_SK_NS1E_6fusion15FusionCallbacksIS1I_NS1O_17LinearCombinationISJ_fSJ_fLNS_15FloatRoundStyleE2EEES1K_S1N_JEEENS4_5SM1004TMEM4LOAD26SM100_TMEM_LOAD_32dp32b32xENS4_13SM90_TMA_LOADES1A_NS4_39AutoVectorizingCopyWithAssumedAlignmentILi128EEENS4_14SM90_TMA_STOREES1A_S20_S20_EEEvvEEEEvNT_6ParamsE,"aw",@nobits
	.sectionflags	@""
	.align	16
	.zero		1024


//--------------------- .nv.shared.reserved.0     --------------------------
	.section	.nv.shared.reserved.0,"aw",@nobits
	.weak		__nv_reservedSMEM_offset_0_alias
	.size		__nv_reservedSMEM_offset_0_alias, 0, 64
	.other		__nv_reservedSMEM_offset_0_alias,@"STO_CUDA_RESERVED_SHARED STV_DEFAULT"
__nv_reservedSMEM_offset_0_alias:
	.zero		0
.nv.shared.reserved.0:
	.zero		64
	.weak		__nv_reservedSMEM_tcgen05_partition
	.type		__nv_reservedSMEM_tcgen05_partition,@object
	.size		__nv_reservedSMEM_tcgen05_partition,(.L_0 - __nv_reservedSMEM_tcgen05_partition)
__nv_reservedSMEM_tcgen05_partition:
	.zero		32
.L_0:


//--------------------- .nv.global                --------------------------
	.section	.nv.global,"aw",@nobits
.nv.global:
	.type		_ZN40_INTERNAL_b45ae6e8_4_k_cu_08088ae5_209444cute1_E,@object
	.size		_ZN40_INTERNAL_b45ae6e8_4_k_cu_08088ae5_209444cute1_E,(_ZN40_INTERNAL_b45ae6e8_4_k_cu_08088ae5_209444cuda3std3__45__cpo6cbeginE - _ZN40_INTERNAL_b45ae6e8_4_k_cu_08088ae5_209444cute1_E)
_ZN40_INTERNAL_b45ae6e8_4_k_cu_08088ae5_209444cute1_E:
	.zero		1
	.type		_ZN40_INTERNAL_b45ae6e8_4_k_cu_08088ae5_209444cuda3std3__45__cpo6cbeginE,@object
	.size		_ZN40_INTERNAL_b45ae6e8_4_k_cu_08088ae5_209444cuda3std3__45__cpo6cbeginE,(_ZN40_INTERNAL_b45ae6e8_4_k_cu_08088ae5_209444cuda3std3__48in_placeE - _ZN40_INTERNAL_b45ae6e8_4_k_cu_08088ae5_209444cuda3std3__45__cpo6cbeginE)
_ZN40_INTERNAL_b45ae6e8_4_k_cu_08088ae5_209444cuda3std3__45__cpo6cbeginE:
	.zero		1
	.type		_ZN40_INTERNAL_b45ae6e8_4_k_cu_08088ae5_209444cuda3std3__48in_placeE,@object
	.size		_ZN40_INTERNAL_b45ae6e8_4_k_cu_08088ae5_209444cuda3std3__48in_placeE,(_ZN40_INTERNAL_b45ae6e8_4_k_cu_08088ae5_209444cuda3std6ranges3__45__cpo9iter_moveE - _ZN40_INTERNAL_b45ae6e8_4_k_cu_08088ae5_209444cuda3std3__48in_placeE)
_ZN40_INTERNAL_b45ae6e8_4_k_cu_08088ae5_209444cuda3std3__48in_placeE:
	.zero		1
	.type		_ZN40_INTERNAL_b45ae6e8_4_k_cu_08088ae5_209444cuda3std6ranges3__45__cpo9iter_moveE,@object
	.size		_ZN40_INTERNAL_b45ae6e8_4_k_cu_08088ae5_209444cuda3std6ranges3__45__cpo9iter_moveE,(_ZN40_INTERNAL_b45ae6e8_4_k_cu_08088ae5_209444cuda3std3__45__cpo5beginE - _ZN40_INTERNAL_b45ae6e8_4_k_cu_08088ae5_209444cuda3std6ranges3__45__cpo9iter_moveE)
_ZN40_INTERNAL_b45ae6e8_4_k_cu_08088ae5_209444cuda3std6ranges3__45__cpo9iter_moveE:
	.zero		1
	.type		_ZN40_INTERNAL_b45ae6e8_4_k_cu_08088ae5_209444cuda3std3__45__cpo5beginE,@object
	.size		_ZN40_INTERNAL_b45ae6e8_4_k_cu_08088ae5_209444cuda3std3__45__cpo5beginE,(_ZN40_INTERNAL_b45ae6e8_4_k_cu_08088ae5_209444cuda3std3__442_GLOBAL__N__b45ae6e8_4_k_cu_08088ae5_209446ignoreE - _ZN40_INTERNAL_b45ae6e8_4_k_cu_08088ae5_209444cuda3std3__45__cpo5beginE)
_ZN40_INTERNAL_b45ae6e8_4_k_cu_08088ae5_209444cuda3std3__45__cpo5beginE:
	.zero		1
	.type		_ZN40_INTERNAL_b45ae6e8_4_k_cu_08088ae5_209444cuda3std3__442_GLOBAL__N__b45ae6e8_4_k_cu_08088ae5_209446ignoreE,@object
	.size		_ZN40_INTERNAL_b45ae6e8_4_k_cu_08088ae5_209444cuda3std3__442_GLOBAL__N__b45ae6e8_4_k_cu_08088ae5_209446ignoreE,(_ZN40_INTERNAL_b45ae6e8_4_k_cu_08088ae5_209444cute7productE - _ZN40_INTERNAL_b45ae6e8_4_k_cu_08088ae5_209444cuda3std3__442_GLOBAL__N__b45ae6e8_4_k_cu_08088ae5_209446ignoreE)
_ZN40_INTERNAL_b45ae6e8_4_k_cu_08088ae5_209444cuda3std3__442_GLOBAL__N__b45ae6e8_4_k_cu_08088ae5_209446ignoreE:
	.zero		1
	.type		_ZN40_INTERNAL_b45ae6e8_4_k_cu_08088ae5_209444cute7productE,@object
	.size		_ZN40_INTERNAL_b45ae6e8_4_k_cu_08088ae5_209444cute7productE,(_ZN40_INTERNAL_b45ae6e8_4_k_cu_08088ae5_209444cuda3std3__45__cpo3endE - _ZN40_INTERNAL_b45ae6e8_4_k_cu_08088ae5_209444cute7productE)
_ZN40_INTERNAL_b45ae6e8_4_k_cu_08088ae5_209444cute7productE:
	.zero		1
	.type		_ZN40_INTERNAL_b45ae6e8_4_k_cu_08088ae5_209444cuda3std3__45__cpo3endE,@object
	.size		_ZN40_INTERNAL_b45ae6e8_4_k_cu_08088ae5_209444cuda3std3__45__cpo3endE,(_ZN40_INTERNAL_b45ae6e8_4_k_cu_08088ae5_209444cuda3std3__419piecewise_constructE - _ZN40_INTERNAL_b45ae6e8_4_k_cu_08088ae5_209444cuda3std3__45__cpo3endE)
_ZN40_INTERNAL_b45ae6e8_4_k_cu_08088ae5_209444cuda3std3__45__cpo3endE:
	.zero		1
	.type		_ZN40_INTERNAL_b45ae6e8_4_k_cu_08088ae5_209444cuda3std3__419piecewise_constructE,@object
	.size		_ZN40_INTERNAL_b45ae6e8_4_k_cu_08088ae5_209444cuda3std3__419piecewise_constructE,(_ZN40_INTERNAL_b45ae6e8_4_k_cu_08088ae5_209444cuda3std3__45__cpo4cendE - _ZN40_INTERNAL_b45ae6e8_4_k_cu_08088ae5_209444cuda3std3__419piecewise_constructE)
_ZN40_INTERNAL_b45ae6e8_4_k_cu_08088ae5_209444cuda3std3__419piecewise_constructE:
	.zero		1
	.type		_ZN40_INTERNAL_b45ae6e8_4_k_cu_08088ae5_209444cuda3std3__45__cpo4cendE,@object
	.size		_ZN40_INTERNAL_b45ae6e8_4_k_cu_08088ae5_209444cuda3std3__45__cpo4cendE,(_ZN40_INTERNAL_b45ae6e8_4_k_cu_08088ae5_209444cuda3std6ranges3__45__cpo4swapE - _ZN40_INTERNAL_b45ae6e8_4_k_cu_08088ae5_209444cuda3std3__45__cpo4cendE)
_ZN40_INTERNAL_b45ae6e8_4_k_cu_08088ae5_209444cuda3std3__45__cpo4cendE:
	.zero		1
	.type		_ZN40_INTERNAL_b45ae6e8_4_k_cu_08088ae5_209444cuda3std6ranges3__45__cpo4swapE,@object
	.size		_ZN40_INTERNAL_b45ae6e8_4_k_cu_08088ae5_209444cuda3std6ranges3__45__cpo4swapE,(.L_10 - _ZN40_INTERNAL_b45ae6e8_4_k_cu_08088ae5_209444cuda3std6ranges3__45__cpo4swapE)
_ZN40_INTERNAL_b45ae6e8_4_k_cu_08088ae5_209444cuda3std6ranges3__45__cpo4swapE:
	.zero		1
.L_10:


//--------------------- .nv.constant0._ZN7cutlass13device_kernelINS_4gemm6kernel13GemmUniversalIN4cute5tupleIJiiiiEEENS1_10collective13CollectiveMmaINS1_35MainloopSm100TmaUmmaWarpSpecializedILi20ELi2ELi4ENS5_IJNS4_1CILi8EEENSA_ILi1EEESC_EEEEENS5_IJNSA_ILi256EEENSA_ILi64EEENSA_ILi32EEEEEENS_6half_tENS5_IJlSC_lEEESJ_SK_NS4_8TiledMMAINS4_8MMA_AtomIJNS4_26SM100_MMA_F16BF16_2x1SM_SSISJ_SJ_fLi256ELi64ELNS4_4UMMA5MajorE0ELSP_0ELNSO_7ScaleInE0ELSQ_0EEEEEENS4_6LayoutINS5_IJSC_SC_SC_EEENS5_IJNSA_ILi0EEESV_SV_EEEEENS5_IJNS4_10UnderscoreESY_SY_EEEEENS4_18SM100_TMA_2SM_LOADENS4_14ComposedLayoutINS4_7SwizzleILi2ELi4ELi3EEENS4_18smem_ptr_flag_bitsILi16EEENST_INS5_IJSB_SH_EEENS5_IJSH_SC_EEEEEEEvNS4_8identityENS4_28SM100_TMA_2SM_LOAD_MULTICASTES1A_vS1B_EENS_8epilogue10collective18CollectiveEpilogueINS1E_23Sm100TmaWarpSpecializedILi3ELi2ELi32ELb1ELb0EEEJNS5_IJNSA_ILi128EEESG_SH_EEENS5_IJNST_IS1J_SC_EENST_ISH_SC_EEEEESJ_SK_SJ_SK_NS1E_6fusion15FusionCallbacksIS1I_NS1O_17LinearCombinationISJ_fSJ_fLNS_15FloatRoundStyleE2EEES1K_S1N_JEEENS4_5SM1004TMEM4LOAD26SM100_TMEM_LOAD_32dp32b32xENS4_13SM90_TMA_LOADES1A_NS4_39AutoVectorizingCopyWithAssumedAlignmentILi128EEENS4_14SM90_TMA_STOREES1A_S20_S20_EEEvvEEEEvNT_6ParamsE --------------------------
	.section	.nv.constant0._ZN7cutlass13device_kernelINS_4gemm6kernel13GemmUniversalIN4cute5tupleIJiiiiEEENS1_10collective13CollectiveMmaINS1_35MainloopSm100TmaUmmaWarpSpecializedILi20ELi2ELi4ENS5_IJNS4_1CILi8EEENSA_ILi1EEESC_EEEEENS5_IJNSA_ILi256EEENSA_ILi64EEENSA_ILi32EEEEEENS_6half_tENS5_IJlSC_lEEESJ_SK_NS4_8TiledMMAINS4_8MMA_AtomIJNS4_26SM100_MMA_F16BF16_2x1SM_SSISJ_SJ_fLi256ELi64ELNS4_4UMMA5MajorE0ELSP_0ELNSO_7ScaleInE0ELSQ_0EEEEEENS4_6LayoutINS5_IJSC_SC_SC_EEENS5_IJNSA_ILi0EEESV_SV_EEEEENS5_IJNS4_10UnderscoreESY_SY_EEEEENS4_18SM100_TMA_2SM_LOADENS4_14ComposedLayoutINS4_7SwizzleILi2ELi4ELi3EEENS4_18smem_ptr_flag_bitsILi16EEENST_INS5_IJSB_SH_EEENS5_IJSH_SC_EEEEEEEvNS4_8identityENS4_28SM100_TMA_2SM_LOAD_MULTICASTES1A_vS1B_EENS_8epilogue10collective18CollectiveEpilogueINS1E_23Sm100TmaWarpSpecializedILi3ELi2ELi32ELb1ELb0EEEJNS5_IJNSA_ILi128EEESG_SH_EEENS5_IJNST_IS1J_SC_EENST_ISH_SC_EEEEESJ_SK_SJ_SK_NS1E_6fusion15FusionCallbacksIS1I_NS1O_17LinearCombinationISJ_fSJ_fLNS_15FloatRoundStyleE2EEES1K_S1N_JEEENS4_5SM1004TMEM4LOAD26SM100_TMEM_LOAD_32dp32b32xENS4_13SM90_TMA_LOADES1A_NS4_39AutoVectorizingCopyWithAssumedAlignmentILi128EEENS4_14SM90_TMA_STOREES1A_S20_S20_EEEvvEEEEvNT_6ParamsE,"a",@progbits
	.sectionflags	@""
	.align	4
.nv.constant0._ZN7cutlass13device_kernelINS_4gemm6kernel13GemmUniversalIN4cute5tupleIJiiiiEEENS1_10collective13CollectiveMmaINS1_35MainloopSm100TmaUmmaWarpSpecializedILi20ELi2ELi4ENS5_IJNS4_1CILi8EEENSA_ILi1EEESC_EEEEENS5_IJNSA_ILi256EEENSA_ILi64EEENSA_ILi32EEEEEENS_6half_tENS5_IJlSC_lEEESJ_SK_NS4_8TiledMMAINS4_8MMA_AtomIJNS4_26SM100_MMA_F16BF16_2x1SM_SSISJ_SJ_fLi256ELi64ELNS4_4UMMA5MajorE0ELSP_0ELNSO_7ScaleInE0ELSQ_0EEEEEENS4_6LayoutINS5_IJSC_SC_SC_EEENS5_IJNSA_ILi0EEESV_SV_EEEEENS5_IJNS4_10UnderscoreESY_SY_EEEEENS4_18SM100_TMA_2SM_LOADENS4_14ComposedLayoutINS4_7SwizzleILi2ELi4ELi3EEENS4_18smem_ptr_flag_bitsILi16EEENST_INS5_IJSB_SH_EEENS5_IJSH_SC_EEEEEEEvNS4_8identityENS4_28SM100_TMA_2SM_LOAD_MULTICASTES1A_vS1B_EENS_8epilogue10collective18CollectiveEpilogueINS1E_23Sm100TmaWarpSpecializedILi3ELi2ELi32ELb1ELb0EEEJNS5_IJNSA_ILi128EEESG_SH_EEENS5_IJNST_IS1J_SC_EENST_ISH_SC_EEEEESJ_SK_SJ_SK_NS1E_6fusion15FusionCallbacksIS1I_NS1O_17LinearCombinationISJ_fSJ_fLNS_15FloatRoundStyleE2EEES1K_S1N_JEEENS4_5SM1004TMEM4LOAD26SM100_TMEM_LOAD_32dp32b32xENS4_13SM90_TMA_LOADES1A_NS4_39AutoVectorizingCopyWithAssumedAlignmentILi128EEENS4_14SM90_TMA_STOREES1A_S20_S20_EEEvvEEEEvNT_6ParamsE:
	.zero		2944


//--------------------- SYMBOLS --------------------------

	.type		.nv.reservedSmem.offset0,@object
	.size		.nv.reservedSmem.offset0,0x4
	.type		.nv.reservedSmem.cap,@object
	.size		.nv.reservedSmem.cap,0x4
	.type		__assertfail,@function
